//
// Generated by NVIDIA NVVM Compiler
//
// Compiler Build ID: CL-36424714
// Cuda compilation tools, release 13.0, V13.0.88
// Based on NVVM 20.0.0
//

.version 9.0
.target sm_100
.address_size 64

	// .globl	_Z12shfl_softmaxPfS_ii
// _ZZ12shfl_softmaxPfS_iiE4smem has been demoted

.visible .entry _Z12shfl_softmaxPfS_ii(
	.param .u64 .ptr .align 1 _Z12shfl_softmaxPfS_ii_param_0,
	.param .u64 .ptr .align 1 _Z12shfl_softmaxPfS_ii_param_1,
	.param .u32 _Z12shfl_softmaxPfS_ii_param_2,
	.param .u32 _Z12shfl_softmaxPfS_ii_param_3
)
{
	.reg .pred 	%p<39>;
	.reg .b32 	%r<73>;
	.reg .b32 	%f<124>;
	.reg .b64 	%rd<16>;
	// demoted variable
	.shared .align 4 .b8 _ZZ12shfl_softmaxPfS_iiE4smem[4096];
	ld.param.u64 	%rd4, [_Z12shfl_softmaxPfS_ii_param_0];
	ld.param.u64 	%rd5, [_Z12shfl_softmaxPfS_ii_param_1];
	ld.param.u32 	%r12, [_Z12shfl_softmaxPfS_ii_param_2];
	ld.param.u32 	%r11, [_Z12shfl_softmaxPfS_ii_param_3];
	mov.u32 	%r1, %ctaid.x;
	mov.u32 	%r72, %tid.x;
	setp.ge.s32 	%p1, %r1, %r12;
	@%p1 bra 	$L__BB0_29;
	cvta.to.global.u64 	%rd6, %rd4;
	mul.lo.s32 	%r13, %r11, %r1;
	cvt.s64.s32 	%rd1, %r13;
	mul.wide.s32 	%rd7, %r13, 4;
	add.s64 	%rd2, %rd6, %rd7;
	setp.ge.s32 	%p2, %r72, %r11;
	mov.f32 	%f119, 0f00000000;
	mov.f32 	%f118, 0fFF800000;
	@%p2 bra 	$L__BB0_6;
	mov.f32 	%f118, 0fFF800000;
	mov.f32 	%f119, 0f00000000;
	mov.u32 	%r3, %ntid.x;
	mov.u32 	%r71, %r72;
$L__BB0_3:
	mul.wide.s32 	%rd8, %r71, 4;
	add.s64 	%rd9, %rd2, %rd8;
	ld.global.f32 	%f3, [%rd9];
	setp.leu.f32 	%p3, %f3, %f118;
	@%p3 bra 	$L__BB0_5;
	sub.f32 	%f24, %f118, %f3;
	fma.rn.f32 	%f25, %f24, 0f3BBB989D, 0f3F000000;
	cvt.sat.f32.f32 	%f26, %f25;
	mov.f32 	%f27, 0f4B400001;
	mov.f32 	%f28, 0f437C0000;
	fma.rm.f32 	%f29, %f26, %f28, %f27;
	add.f32 	%f30, %f29, 0fCB40007F;
	neg.f32 	%f31, %f30;
	fma.rn.f32 	%f32, %f24, 0f3FB8AA3B, %f31;
	fma.rn.f32 	%f33, %f24, 0f32A57060, %f32;
	mov.b32 	%r14, %f29;
	shl.b32 	%r15, %r14, 23;
	mov.b32 	%f34, %r15;
	ex2.approx.ftz.f32 	%f35, %f33;
	mul.f32 	%f36, %f35, %f34;
	mul.f32 	%f119, %f119, %f36;
	mov.f32 	%f118, %f3;
$L__BB0_5:
	sub.f32 	%f37, %f3, %f118;
	fma.rn.f32 	%f38, %f37, 0f3BBB989D, 0f3F000000;
	cvt.sat.f32.f32 	%f39, %f38;
	mov.f32 	%f40, 0f4B400001;
	mov.f32 	%f41, 0f437C0000;
	fma.rm.f32 	%f42, %f39, %f41, %f40;
	add.f32 	%f43, %f42, 0fCB40007F;
	neg.f32 	%f44, %f43;
	fma.rn.f32 	%f45, %f37, 0f3FB8AA3B, %f44;
	fma.rn.f32 	%f46, %f37, 0f32A57060, %f45;
	mov.b32 	%r16, %f42;
	shl.b32 	%r17, %r16, 23;
	mov.b32 	%f47, %r17;
	ex2.approx.ftz.f32 	%f48, %f46;
	fma.rn.f32 	%f119, %f48, %f47, %f119;
	add.s32 	%r71, %r71, %r3;
	setp.lt.s32 	%p4, %r71, %r11;
	@%p4 bra 	$L__BB0_3;
$L__BB0_6:
	bar.sync 	0;
	mov.b32 	%r18, %f118;
	shfl.sync.down.b32	%r19|%p5, %r18, 16, 31, -1;
	mov.b32 	%f49, %r19;
	max.f32 	%f50, %f118, %f49;
	mov.b32 	%r20, %f50;
	shfl.sync.down.b32	%r21|%p6, %r20, 8, 31, -1;
	mov.b32 	%f51, %r21;
	max.f32 	%f52, %f50, %f51;
	mov.b32 	%r22, %f52;
	shfl.sync.down.b32	%r23|%p7, %r22, 4, 31, -1;
	mov.b32 	%f53, %r23;
	max.f32 	%f54, %f52, %f53;
	mov.b32 	%r24, %f54;
	shfl.sync.down.b32	%r25|%p8, %r24, 2, 31, -1;
	mov.b32 	%f55, %r25;
	max.f32 	%f56, %f54, %f55;
	mov.b32 	%r26, %f56;
	shfl.sync.down.b32	%r27|%p9, %r26, 1, 31, -1;
	mov.b32 	%f57, %r27;
	max.f32 	%f10, %f56, %f57;
	mov.u32 	%r6, %ntid.x;
	setp.lt.u32 	%p10, %r6, 33;
	shr.u32 	%r28, %r72, 3;
	mov.u32 	%r29, _ZZ12shfl_softmaxPfS_iiE4smem;
	add.s32 	%r7, %r29, %r28;
	shl.b32 	%r30, %r72, 2;
	add.s32 	%r8, %r29, %r30;
	@%p10 bra 	$L__BB0_14;
	and.b32  	%r31, %r72, 31;
	setp.ne.s32 	%p12, %r31, 0;
	@%p12 bra 	$L__BB0_9;
	st.shared.f32 	[%r7], %f10;
$L__BB0_9:
	bar.sync 	0;
	setp.gt.u32 	%p13, %r72, 31;
	@%p13 bra 	$L__BB0_16;
	add.s32 	%r32, %r6, 31;
	shr.u32 	%r33, %r32, 5;
	setp.ge.u32 	%p14, %r72, %r33;
	mov.f32 	%f122, 0fFF800000;
	@%p14 bra 	$L__BB0_12;
	ld.shared.f32 	%f122, [%r8];
$L__BB0_12:
	mov.b32 	%r34, %f122;
	shfl.sync.down.b32	%r35|%p15, %r34, 16, 31, -1;
	mov.b32 	%f59, %r35;
	max.f32 	%f60, %f122, %f59;
	mov.b32 	%r36, %f60;
	shfl.sync.down.b32	%r37|%p16, %r36, 8, 31, -1;
	mov.b32 	%f61, %r37;
	max.f32 	%f62, %f60, %f61;
	mov.b32 	%r38, %f62;
	shfl.sync.down.b32	%r39|%p17, %r38, 4, 31, -1;
	mov.b32 	%f63, %r39;
	max.f32 	%f64, %f62, %f63;
	mov.b32 	%r40, %f64;
	shfl.sync.down.b32	%r41|%p18, %r40, 2, 31, -1;
	mov.b32 	%f65, %r41;
	max.f32 	%f66, %f64, %f65;
	mov.b32 	%r42, %f66;
	shfl.sync.down.b32	%r43|%p19, %r42, 1, 31, -1;
	mov.b32 	%f67, %r43;
	max.f32 	%f13, %f66, %f67;
	setp.ne.s32 	%p20, %r72, 0;
	@%p20 bra 	$L__BB0_16;
	st.shared.f32 	[_ZZ12shfl_softmaxPfS_iiE4smem], %f13;
	bra.uni 	$L__BB0_16;
$L__BB0_14:
	setp.ne.s32 	%p11, %r72, 0;
	@%p11 bra 	$L__BB0_16;
	st.shared.f32 	[_ZZ12shfl_softmaxPfS_iiE4smem], %f10;
$L__BB0_16:
	setp.lt.u32 	%p21, %r6, 33;
	bar.sync 	0;
	ld.shared.f32 	%f14, [_ZZ12shfl_softmaxPfS_iiE4smem];
	bar.sync 	0;
	sub.f32 	%f68, %f118, %f14;
	fma.rn.f32 	%f69, %f68, 0f3BBB989D, 0f3F000000;
	cvt.sat.f32.f32 	%f70, %f69;
	mov.f32 	%f71, 0f4B400001;
	mov.f32 	%f72, 0f437C0000;
	fma.rm.f32 	%f73, %f70, %f72, %f71;
	add.f32 	%f74, %f73, 0fCB40007F;
	neg.f32 	%f75, %f74;
	fma.rn.f32 	%f76, %f68, 0f3FB8AA3B, %f75;
	fma.rn.f32 	%f77, %f68, 0f32A57060, %f76;
	mov.b32 	%r44, %f73;
	shl.b32 	%r45, %r44, 23;
	mov.b32 	%f78, %r45;
	ex2.approx.ftz.f32 	%f79, %f77;
	mul.f32 	%f80, %f79, %f78;
	mul.f32 	%f81, %f119, %f80;
	mov.b32 	%r46, %f81;
	shfl.sync.down.b32	%r47|%p22, %r46, 16, 31, -1;
	mov.b32 	%f82, %r47;
	add.f32 	%f83, %f81, %f82;
	mov.b32 	%r48, %f83;
	shfl.sync.down.b32	%r49|%p23, %r48, 8, 31, -1;
	mov.b32 	%f84, %r49;
	add.f32 	%f85, %f83, %f84;
	mov.b32 	%r50, %f85;
	shfl.sync.down.b32	%r51|%p24, %r50, 4, 31, -1;
	mov.b32 	%f86, %r51;
	add.f32 	%f87, %f85, %f86;
	mov.b32 	%r52, %f87;
	shfl.sync.down.b32	%r53|%p25, %r52, 2, 31, -1;
	mov.b32 	%f88, %r53;
	add.f32 	%f89, %f87, %f88;
	mov.b32 	%r54, %f89;
	shfl.sync.down.b32	%r55|%p26, %r54, 1, 31, -1;
	mov.b32 	%f90, %r55;
	add.f32 	%f15, %f89, %f90;
	@%p21 bra 	$L__BB0_24;
	and.b32  	%r56, %r72, 31;
	setp.ne.s32 	%p28, %r56, 0;
	@%p28 bra 	$L__BB0_19;
	st.shared.f32 	[%r7], %f15;
$L__BB0_19:
	bar.sync 	0;
	setp.gt.u32 	%p29, %r72, 31;
	@%p29 bra 	$L__BB0_26;
	add.s32 	%r57, %r6, 31;
	shr.u32 	%r58, %r57, 5;
	setp.ge.u32 	%p30, %r72, %r58;
	mov.f32 	%f123, 0fFF800000;
	@%p30 bra 	$L__BB0_22;
	ld.shared.f32 	%f123, [%r8];
$L__BB0_22:
	mov.b32 	%r59, %f123;
	shfl.sync.down.b32	%r60|%p31, %r59, 16, 31, -1;
	mov.b32 	%f92, %r60;
	max.f32 	%f93, %f123, %f92;
	mov.b32 	%r61, %f93;
	shfl.sync.down.b32	%r62|%p32, %r61, 8, 31, -1;
	mov.b32 	%f94, %r62;
	max.f32 	%f95, %f93, %f94;
	mov.b32 	%r63, %f95;
	shfl.sync.down.b32	%r64|%p33, %r63, 4, 31, -1;
	mov.b32 	%f96, %r64;
	max.f32 	%f97, %f95, %f96;
	mov.b32 	%r65, %f97;
	shfl.sync.down.b32	%r66|%p34, %r65, 2, 31, -1;
	mov.b32 	%f98, %r66;
	max.f32 	%f99, %f97, %f98;
	mov.b32 	%r67, %f99;
	shfl.sync.down.b32	%r68|%p35, %r67, 1, 31, -1;
	mov.b32 	%f100, %r68;
	max.f32 	%f18, %f99, %f100;
	setp.ne.s32 	%p36, %r72, 0;
	@%p36 bra 	$L__BB0_26;
	st.shared.f32 	[_ZZ12shfl_softmaxPfS_iiE4smem], %f18;
	bra.uni 	$L__BB0_26;
$L__BB0_24:
	setp.ne.s32 	%p27, %r72, 0;
	@%p27 bra 	$L__BB0_26;
	st.shared.f32 	[_ZZ12shfl_softmaxPfS_iiE4smem], %f15;
$L__BB0_26:
	setp.ge.s32 	%p37, %r72, %r11;
	bar.sync 	0;
	@%p37 bra 	$L__BB0_29;
	ld.shared.f32 	%f19, [_ZZ12shfl_softmaxPfS_iiE4smem];
	cvta.to.global.u64 	%rd3, %rd5;
$L__BB0_28:
	cvt.s64.s32 	%rd10, %r72;
	mul.wide.s32 	%rd11, %r72, 4;
	add.s64 	%rd12, %rd2, %rd11;
	ld.global.f32 	%f101, [%rd12];
	sub.f32 	%f102, %f101, %f14;
	fma.rn.f32 	%f103, %f102, 0f3BBB989D, 0f3F000000;
	cvt.sat.f32.f32 	%f104, %f103;
	mov.f32 	%f105, 0f4B400001;
	mov.f32 	%f106, 0f437C0000;
	fma.rm.f32 	%f107, %f104, %f106, %f105;
	add.f32 	%f108, %f107, 0fCB40007F;
	neg.f32 	%f109, %f108;
	fma.rn.f32 	%f110, %f102, 0f3FB8AA3B, %f109;
	fma.rn.f32 	%f111, %f102, 0f32A57060, %f110;
	mov.b32 	%r69, %f107;
	shl.b32 	%r70, %r69, 23;
	mov.b32 	%f112, %r70;
	ex2.approx.ftz.f32 	%f113, %f111;
	mul.f32 	%f114, %f113, %f112;
	div.rn.f32 	%f115, %f114, %f19;
	add.s64 	%rd13, %rd10, %rd1;
	shl.b64 	%rd14, %rd13, 2;
	add.s64 	%rd15, %rd3, %rd14;
	st.global.f32 	[%rd15], %f115;
	add.s32 	%r72, %r72, %r6;
	setp.lt.s32 	%p38, %r72, %r11;
	@%p38 bra 	$L__BB0_28;
$L__BB0_29:
	ret;

}


// ===== COMPILED SASS (sm_100) =====

	.target	sm_100

	.elftype	@"ET_EXEC"


//--------------------- .note.nv.tkinfo           --------------------------
	.section	.note.nv.tkinfo,"",@"SHT_NOTE"
	.sectionflags	@"SHF_NOTE_NV_TKINFO"
	.tkinfo
        /*0018*/ 	.word	0x00000002
        /*0030*/ 	.string	""
        /*0030*/ 	.string	"ptxas"
        /*0030*/ 	.string	"Cuda compilation tools, release 13.0, V13.0.88"
        /*0030*/ 	.string	"Build cuda_13.0.r13.0/compiler.36424714_0"
        /*0030*/ 	.string	"-arch sm_100 -m 64 "



//--------------------- .note.nv.cuinfo           --------------------------
	.section	.note.nv.cuinfo,"",@"SHT_NOTE"
	.sectionflags	@"SHF_NOTE_NV_CUINFO"
        /*0018*/ 	.short	0x0002
        /*001a*/ 	.short	0x0064
        /*001c*/ 	.short	0x0082
	.zero		2


//--------------------- .nv.info                  --------------------------
	.section	.nv.info,"",@"SHT_CUDA_INFO"
	.align	4


	//----- nvinfo : EIATTR_REGCOUNT
	.align		4
        /*0000*/ 	.byte	0x04, 0x2f
        /*0002*/ 	.short	(.L_1 - .L_0)
	.align		4
.L_0:
        /*0004*/ 	.word	index@(_Z12shfl_softmaxPfS_ii)
        /*0008*/ 	.word	0x00000016


	//----- nvinfo : EIATTR_FRAME_SIZE
	.align		4
.L_1:
        /*000c*/ 	.byte	0x04, 0x11
        /*000e*/ 	.short	(.L_3 - .L_2)
	.align		4
.L_2:
        /*0010*/ 	.word	index@($__internal_0_$__cuda_sm3x_div_rn_noftz_f32_slowpath)
        /*0014*/ 	.word	0x00000000


	//----- nvinfo : EIATTR_FRAME_SIZE
	.align		4
.L_3:
        /*0018*/ 	.byte	0x04, 0x11
        /*001a*/ 	.short	(.L_5 - .L_4)
	.align		4
.L_4:
        /*001c*/ 	.word	index@(_Z12shfl_softmaxPfS_ii)
        /*0020*/ 	.word	0x00000000


	//----- nvinfo : EIATTR_MIN_STACK_SIZE
	.align		4
.L_5:
        /*0024*/ 	.byte	0x04, 0x12
        /*0026*/ 	.short	(.L_7 - .L_6)
	.align		4
.L_6:
        /*0028*/ 	.word	index@(_Z12shfl_softmaxPfS_ii)
        /*002c*/ 	.word	0x00000000
.L_7:


//--------------------- .nv.compat                --------------------------
	.section	.nv.compat,"",@"SHT_CUDA_COMPAT_INFO"
	.align	4
        /*0000*/ 	.byte	0x02, 0x09, 0x00, 0x00, 0x02, 0x02, 0x01, 0x00, 0x02, 0x05, 0x05, 0x00, 0x03, 0x07, 0x01, 0x01
        /*0010*/ 	.byte	0x02, 0x03, 0x00, 0x00, 0x02, 0x06, 0x01, 0x00, 0x04, 0x0b, 0x08, 0x00, 0x01, 0x00, 0x00, 0x00
        /*0020*/ 	.byte	0x00, 0x00, 0x00, 0x00


//--------------------- .nv.info._Z12shfl_softmaxPfS_ii --------------------------
	.section	.nv.info._Z12shfl_softmaxPfS_ii,"",@"SHT_CUDA_INFO"
	.sectionflags	@""
	.align	4


	//----- nvinfo : EIATTR_CUDA_API_VERSION
	.align		4
        /*0000*/ 	.byte	0x04, 0x37
        /*0002*/ 	.short	(.L_9 - .L_8)
.L_8:
        /*0004*/ 	.word	0x00000082


	//----- nvinfo : EIATTR_KPARAM_INFO
	.align		4
.L_9:
        /*0008*/ 	.byte	0x04, 0x17
        /*000a*/ 	.short	(.L_11 - .L_10)
.L_10:
        /*000c*/ 	.word	0x00000000
        /*0010*/ 	.short	0x0003
        /*0012*/ 	.short	0x0014
        /*0014*/ 	.byte	0x00, 0xf0, 0x11, 0x00


	//----- nvinfo : EIATTR_KPARAM_INFO
	.align		4
.L_11:
        /*0018*/ 	.byte	0x04, 0x17
        /*001a*/ 	.short	(.L_13 - .L_12)
.L_12:
        /*001c*/ 	.word	0x00000000
        /*0020*/ 	.short	0x0002
        /*0022*/ 	.short	0x0010
        /*0024*/ 	.byte	0x00, 0xf0, 0x11, 0x00


	//----- nvinfo : EIATTR_KPARAM_INFO
	.align		4
.L_13:
        /*0028*/ 	.byte	0x04, 0x17
        /*002a*/ 	.short	(.L_15 - .L_14)
.L_14:
        /*002c*/ 	.word	0x00000000
        /*0030*/ 	.short	0x0001
        /*0032*/ 	.short	0x0008
        /*0034*/ 	.byte	0x00, 0xf5, 0x21, 0x00


	//----- nvinfo : EIATTR_KPARAM_INFO
	.align		4
.L_15:
        /*0038*/ 	.byte	0x04, 0x17
        /*003a*/ 	.short	(.L_17 - .L_16)
.L_16:
        /*003c*/ 	.word	0x00000000
        /*0040*/ 	.short	0x0000
        /*0042*/ 	.short	0x0000
        /*0044*/ 	.byte	0x00, 0xf5, 0x21, 0x00


	//----- nvinfo : EIATTR_SPARSE_MMA_MASK
	.align		4
.L_17:
        /*0048*/ 	.byte	0x03, 0x50
        /*004a*/ 	.short	0x0000


	//----- nvinfo : EIATTR_MAXREG_COUNT
	.align		4
        /*004c*/ 	.byte	0x03, 0x1b
        /*004e*/ 	.short	0x00ff


	//----- nvinfo : EIATTR_NUM_BARRIERS
	.align		4
        /*0050*/ 	.byte	0x02, 0x4c
        /*0052*/ 	.byte	0x01
	.zero		1


	//----- nvinfo : EIATTR_MERCURY_ISA_VERSION
	.align		4
        /*0054*/ 	.byte	0x03, 0x5f
        /*0056*/ 	.short	0x0101


	//----- nvinfo : EIATTR_COOP_GROUP_MASK_REGIDS
	.align		4
        /*0058*/ 	.byte	0x04, 0x29
        /*005a*/ 	.short	(.L_19 - .L_18)


	//   ....[0]....
.L_18:
        /*005c*/ 	.word	0xffffffff


	//   ....[1]....
        /*0060*/ 	.word	0xffffffff


	//   ....[2]....
        /*0064*/ 	.word	0xffffffff


	//   ....[3]....
        /*0068*/ 	.word	0xffffffff


	//   ....[4]....
        /*006c*/ 	.word	0xffffffff


	//   ....[5]....
        /*0070*/ 	.word	0xffffffff


	//   ....[6]....
        /*0074*/ 	.word	0xffffffff


	//   ....[7]....
        /*0078*/ 	.word	0xffffffff


	//   ....[8]....
        /*007c*/ 	.word	0xffffffff


	//   ....[9]....
        /*0080*/ 	.word	0xffffffff


	//   ....[10]....
        /*0084*/ 	.word	0xffffffff


	//   ....[11]....
        /*0088*/ 	.word	0xffffffff


	//   ....[12]....
        /*008c*/ 	.word	0xffffffff


	//   ....[13]....
        /*0090*/ 	.word	0xffffffff


	//   ....[14]....
        /*0094*/ 	.word	0xffffffff


	//   ....[15]....
        /*0098*/ 	.word	0xffffffff


	//   ....[16]....
        /*009c*/ 	.word	0xffffffff


	//   ....[17]....
        /*00a0*/ 	.word	0xffffffff


	//   ....[18]....
        /*00a4*/ 	.word	0xffffffff


	//   ....[19]....
        /*00a8*/ 	.word	0xffffffff


	//   ....[20]....
        /*00ac*/ 	.word	0x05000010


	//   ....[21]....
        /*00b0*/ 	.word	0x05000010


	//   ....[22]....
        /*00b4*/ 	.word	0x05000010


	//   ....[23]....
        /*00b8*/ 	.word	0x05000010


	//   ....[24]....
        /*00bc*/ 	.word	0x05000010


	//   ....[25]....
        /*00c0*/ 	.word	0x05000010


	//   ....[26]....
        /*00c4*/ 	.word	0x05000010


	//   ....[27]....
        /*00c8*/ 	.word	0x05000010


	//   ....[28]....
        /*00cc*/ 	.word	0x05000010


	//   ....[29]....
        /*00d0*/ 	.word	0x05000010


	//----- nvinfo : EIATTR_COOP_GROUP_INSTR_OFFSETS
	.align		4
.L_19:
        /*00d4*/ 	.byte	0x04, 0x28
        /*00d6*/ 	.short	(.L_21 - .L_20)


	//   ....[0]....
.L_20:
        /*00d8*/ 	.word	0x00000390


	//   ....[1]....
        /*00dc*/ 	.word	0x00000410


	//   ....[2]....
        /*00e0*/ 	.word	0x00000430


	//   ....[3]....
        /*00e4*/ 	.word	0x00000460


	//   ....[4]....
        /*00e8*/ 	.word	0x00000490


	//   ....[5]....
        /*00ec*/ 	.word	0x00000580


	//   ....[6]....
        /*00f0*/ 	.word	0x000005a0


	//   ....[7]....
        /*00f4*/ 	.word	0x000005c0


	//   ....[8]....
        /*00f8*/ 	.word	0x000005e0


	//   ....[9]....
        /*00fc*/ 	.word	0x00000600


	//   ....[10]....
        /*0100*/ 	.word	0x00000770


	//   ....[11]....
        /*0104*/ 	.word	0x00000790


	//   ....[12]....
        /*0108*/ 	.word	0x000007b0


	//   ....[13]....
        /*010c*/ 	.word	0x000007d0


	//   ....[14]....
        /*0110*/ 	.word	0x000007f0


	//   ....[15]....
        /*0114*/ 	.word	0x000008f0


	//   ....[16]....
        /*0118*/ 	.word	0x00000910


	//   ....[17]....
        /*011c*/ 	.word	0x00000930


	//   ....[18]....
        /*0120*/ 	.word	0x00000950


	//   ....[19]....
        /*0124*/ 	.word	0x00000970


	//   ....[20]....
        /*0128*/ 	.word	0x00000cf0


	//   ....[21]....
        /*012c*/ 	.word	0x00000d60


	//   ....[22]....
        /*0130*/ 	.word	0x00000dd0


	//   ....[23]....
        /*0134*/ 	.word	0x00000e40


	//   ....[24]....
        /*0138*/ 	.word	0x00000eb0


	//   ....[25]....
        /*013c*/ 	.word	0x00000f30


	//   ....[26]....
        /*0140*/ 	.word	0x00000fa0


	//   ....[27]....
        /*0144*/ 	.word	0x00001010


	//   ....[28]....
        /*0148*/ 	.word	0x00001080


	//   ....[29]....
        /*014c*/ 	.word	0x000010f0


	//----- nvinfo : EIATTR_VRC_CTA_INIT_COUNT
	.align		4
.L_21:
        /*0150*/ 	.byte	0x02, 0x4a
	.zero		1
	.zero		1


	//----- nvinfo : EIATTR_EXIT_INSTR_OFFSETS
	.align		4
        /*0154*/ 	.byte	0x04, 0x1c
        /*0156*/ 	.short	(.L_23 - .L_22)


	//   ....[0]....
.L_22:
        /*0158*/ 	.word	0x00000040


	//   ....[1]....
        /*015c*/ 	.word	0x00000a20


	//   ....[2]....
        /*0160*/ 	.word	0x00000c90


	//----- nvinfo : EIATTR_CRS_STACK_SIZE
	.align		4
.L_23:
        /*0164*/ 	.byte	0x04, 0x1e
        /*0166*/ 	.short	(.L_25 - .L_24)
.L_24:
        /*0168*/ 	.word	0x00000000


	//----- nvinfo : EIATTR_CBANK_PARAM_SIZE
	.align		4
.L_25:
        /*016c*/ 	.byte	0x03, 0x19
        /*016e*/ 	.short	0x0018


	//----- nvinfo : EIATTR_PARAM_CBANK
	.align		4
        /*0170*/ 	.byte	0x04, 0x0a
        /*0172*/ 	.short	(.L_27 - .L_26)
	.align		4
.L_26:
        /*0174*/ 	.word	index@(.nv.constant0._Z12shfl_softmaxPfS_ii)
        /*0178*/ 	.short	0x0380
        /*017a*/ 	.short	0x0018


	//----- nvinfo : EIATTR_SW_WAR
	.align		4
.L_27:
        /*017c*/ 	.byte	0x04, 0x36
        /*017e*/ 	.short	(.L_29 - .L_28)
.L_28:
        /*0180*/ 	.word	0x00000008
.L_29:


//--------------------- .nv.callgraph             --------------------------
	.section	.nv.callgraph,"",@"SHT_CUDA_CALLGRAPH"
	.align	4
	.sectionentsize	8
	.align		4
        /*0000*/ 	.word	0x00000000
	.align		4
        /*0004*/ 	.word	0xffffffff
	.align		4
        /*0008*/ 	.word	0x00000000
	.align		4
        /*000c*/ 	.word	0xfffffffe
	.align		4
        /*0010*/ 	.word	0x00000000
	.align		4
        /*0014*/ 	.word	0xfffffffd
	.align		4
        /*0018*/ 	.word	0x00000000
	.align		4
        /*001c*/ 	.word	0xfffffffc


//--------------------- .text._Z12shfl_softmaxPfS_ii --------------------------
	.section	.text._Z12shfl_softmaxPfS_ii,"ax",@progbits
	.align	128
        .global         _Z12shfl_softmaxPfS_ii
        .type           _Z12shfl_softmaxPfS_ii,@function
        .size           _Z12shfl_softmaxPfS_ii,(.L_x_38 - _Z12shfl_softmaxPfS_ii)
        .other          _Z12shfl_softmaxPfS_ii,@"STO_CUDA_ENTRY STV_DEFAULT"
_Z12shfl_softmaxPfS_ii:
.text._Z12shfl_softmaxPfS_ii:
[----:B------:R-:W-:Y:S08]  /*0000*/  LDC R1, c[0x0][0x37c] ;  /* 0x0000df00ff017b82 */ /* 0x000ff00000000800 */
[----:B------:R-:W0:Y:S08]  /*0010*/  S2UR UR4, SR_CTAID.X ;  /* 0x00000000000479c3 */ /* 0x000e300000002500 */
[----:B------:R-:W0:Y:S02]  /*0020*/  LDC R0, c[0x0][0x390] ;  /* 0x0000e400ff007b82 */ /* 0x000e240000000800 */
[----:B0-----:R-:W-:-:S13]  /*0030*/  ISETP.LE.AND P0, PT, R0, UR4, PT ;  /* 0x0000000400007c0c */ /* 0x001fda000bf03270 */
[----:B------:R-:W-:Y:S05]  /*0040*/  @P0 EXIT ;  /* 0x000000000000094d */ /* 0x000fea0003800000 */
[----:B------:R-:W0:Y:S01]  /*0050*/  S2R R7, SR_TID.X ;  /* 0x0000000000077919 */ /* 0x000e220000002100 */
[----:B------:R-:W1:Y:S01]  /*0060*/  LDCU UR5, c[0x0][0x394] ;  /* 0x00007280ff0577ac */ /* 0x000e620008000800 */
[----:B------:R-:W2:Y:S01]  /*0070*/  LDC.64 R4, c[0x0][0x380] ;  /* 0x0000e000ff047b82 */ /* 0x000ea20000000a00 */
[----:B------:R-:W-:Y:S01]  /*0080*/  BSSY.RECONVERGENT B0, `(.L_x_0) ;  /* 0x0000030000007945 */ /* 0x000fe20003800200 */
[----:B------:R-:W-:Y:S01]  /*0090*/  IMAD.MOV.U32 R0, RZ, RZ, RZ ;  /* 0x000000ffff007224 */ /* 0x000fe200078e00ff */
[----:B------:R-:W3:Y:S01]  /*00a0*/  LDCU.64 UR8, c[0x0][0x358] ;  /* 0x00006b00ff0877ac */ /* 0x000ee20008000a00 */
[----:B------:R-:W-:Y:S01]  /*00b0*/  IMAD.MOV.U32 R3, RZ, RZ, -0x800000 ;  /* 0xff800000ff037424 */ /* 0x000fe200078e00ff */
[----:B------:R-:W4:Y:S01]  /*00c0*/  LDCU UR6, c[0x0][0x394] ;  /* 0x00007280ff0677ac */ /* 0x000f220008000800 */
[----:B-1----:R-:W-:-:S04]  /*00d0*/  IMAD.U32 R6, RZ, RZ, UR5 ;  /* 0x00000005ff067e24 */ /* 0x002fc8000f8e00ff */
[----:B------:R-:W-:-:S04]  /*00e0*/  IMAD R2, R6, UR4, RZ ;  /* 0x0000000406027c24 */ /* 0x000fc8000f8e02ff */
[----:B--2---:R-:W-:Y:S01]  /*00f0*/  IMAD.WIDE R4, R2, 0x4, R4 ;  /* 0x0000000402047825 */ /* 0x004fe200078e0204 */
[----:B0-----:R-:W-:-:S13]  /*0100*/  ISETP.GE.AND P0, PT, R7, R6, PT ;  /* 0x000000060700720c */ /* 0x001fda0003f06270 */
[----:B---34-:R-:W-:Y:S05]  /*0110*/  @P0 BRA `(.L_x_1) ;  /* 0x0000000000980947 */ /* 0x018fea0003800000 */
[----:B------:R-:W0:Y:S01]  /*0120*/  LDC R8, c[0x0][0x360] ;  /* 0x0000d800ff087b82 */ /* 0x000e220000000800 */
[----:B------:R-:W-:Y:S01]  /*0130*/  MOV R3, 0xff800000 ;  /* 0xff80000000037802 */ /* 0x000fe20000000f00 */
[----:B------:R-:W-:Y:S02]  /*0140*/  IMAD.MOV.U32 R0, RZ, RZ, RZ ;  /* 0x000000ffff007224 */ /* 0x000fe400078e00ff */
[----:B------:R-:W-:-:S07]  /*0150*/  IMAD.MOV.U32 R9, RZ, RZ, R7 ;  /* 0x000000ffff097224 */ /* 0x000fce00078e0007 */
.L_x_4:
[----:B------:R-:W-:-:S05]  /*0160*/  IMAD.WIDE R10, R9, 0x4, R4 ;  /* 0x00000004090a7825 */ /* 0x000fca00078e0204 */
[----:B------:R-:W2:Y:S01]  /*0170*/  LDG.E R12, desc[UR8][R10.64] ;  /* 0x000000080a0c7981 */ /* 0x000ea2000c1e1900 */
[----:B------:R-:W-:Y:S01]  /*0180*/  BSSY.RECONVERGENT B1, `(.L_x_2) ;  /* 0x0000011000017945 */ /* 0x000fe20003800200 */
[----:B------:R-:W-:Y:S01]  /*0190*/  IMAD.MOV.U32 R13, RZ, RZ, 0x3bbb989d ;  /* 0x3bbb989dff0d7424 */ /* 0x000fe200078e00ff */
[----:B--2---:R-:W-:-:S13]  /*01a0*/  FSETP.GT.AND P0, PT, R12, R3, PT ;  /* 0x000000030c00720b */ /* 0x004fda0003f04000 */
[----:B------:R-:W-:Y:S05]  /*01b0*/  @!P0 BRA `(.L_x_3) ;  /* 0x0000000000348947 */ /* 0x000fea0003800000 */
[----:B------:R-:W-:Y:S02]  /*01c0*/  HFMA2 R6, -RZ, RZ, 0.96630859375, -0.0022525787353515625 ;  /* 0x3bbb989dff067431 */ /* 0x000fe400000001ff */
[----:B------:R-:W-:Y:S01]  /*01d0*/  FADD R3, R3, -R12 ;  /* 0x8000000c03037221 */ /* 0x000fe20000000000 */
[----:B------:R-:W-:-:S03]  /*01e0*/  IMAD.MOV.U32 R11, RZ, RZ, 0x437c0000 ;  /* 0x437c0000ff0b7424 */ /* 0x000fc600078e00ff */
[----:B------:R-:W-:-:S04]  /*01f0*/  FFMA.SAT R6, R3, R6, 0.5 ;  /* 0x3f00000003067423 */ /* 0x000fc80000002006 */
[----:B------:R-:W-:-:S04]  /*0200*/  FFMA.RM R6, R6, R11, 12582913 ;  /* 0x4b40000106067423 */ /* 0x000fc8000000400b */
[C---:B------:R-:W-:Y:S01]  /*0210*/  FADD R10, R6.reuse, -12583039 ;  /* 0xcb40007f060a7421 */ /* 0x040fe20000000000 */
[----:B------:R-:W-:-:S03]  /*0220*/  IMAD.SHL.U32 R6, R6, 0x800000, RZ ;  /* 0x0080000006067824 */ /* 0x000fc600078e00ff */
[----:B------:R-:W-:-:S04]  /*0230*/  FFMA R10, R3, 1.4426950216293334961, -R10 ;  /* 0x3fb8aa3b030a7823 */ /* 0x000fc8000000080a */
[----:B------:R-:W-:-:S04]  /*0240*/  FFMA R10, R3, 1.925963033500011079e-08, R10 ;  /* 0x32a57060030a7823 */ /* 0x000fc8000000000a */
[----:B------:R-:W1:Y:S02]  /*0250*/  MUFU.EX2 R3, R10 ;  /* 0x0000000a00037308 */ /* 0x000e640000000800 */
[----:B-1----:R-:W-:Y:S01]  /*0260*/  FMUL R11, R6, R3 ;  /* 0x00000003060b7220 */ /* 0x002fe20000400000 */
[----:B------:R-:W-:-:S03]  /*0270*/  IMAD.MOV.U32 R3, RZ, RZ, R12 ;  /* 0x000000ffff037224 */ /* 0x000fc600078e000c */
[----:B------:R-:W-:-:S07]  /*0280*/  FMUL R0, R0, R11 ;  /* 0x0000000b00007220 */ /* 0x000fce0000400000 */
.L_x_3:
[----:B------:R-:W-:Y:S05]  /*0290*/  BSYNC.RECONVERGENT B1 ;  /* 0x0000000000017941 */ /* 0x000fea0003800200 */
.L_x_2:
[----:B------:R-:W-:Y:S01]  /*02a0*/  FADD R6, -R3, R12 ;  /* 0x0000000c03067221 */ /* 0x000fe20000000100 */
[----:B------:R-:W-:Y:S01]  /*02b0*/  MOV R11, 0x437c0000 ;  /* 0x437c0000000b7802 */ /* 0x000fe20000000f00 */
[----:B0-----:R-:W-:Y:S02]  /*02c0*/  IMAD.IADD R9, R8, 0x1, R9 ;  /* 0x0000000108097824 */ /* 0x001fe400078e0209 */
[----:B------:R-:W-:-:S04]  /*02d0*/  FFMA.SAT R10, R6, R13, 0.5 ;  /* 0x3f000000060a7423 */ /* 0x000fc8000000200d */
[----:B------:R-:W-:-:S04]  /*02e0*/  FFMA.RM R10, R10, R11, 12582913 ;  /* 0x4b4000010a0a7423 */ /* 0x000fc8000000400b */
[C---:B------:R-:W-:Y:S01]  /*02f0*/  FADD R11, R10.reuse, -12583039 ;  /* 0xcb40007f0a0b7421 */ /* 0x040fe20000000000 */
[----:B------:R-:W-:-:S03]  /*0300*/  IMAD.SHL.U32 R13, R10, 0x800000, RZ ;  /* 0x008000000a0d7824 */ /* 0x000fc600078e00ff */
[----:B------:R-:W-:-:S04]  /*0310*/  FFMA R11, R6, 1.4426950216293334961, -R11 ;  /* 0x3fb8aa3b060b7823 */ /* 0x000fc8000000080b */
[----:B------:R-:W-:Y:S01]  /*0320*/  FFMA R11, R6, 1.925963033500011079e-08, R11 ;  /* 0x32a57060060b7823 */ /* 0x000fe2000000000b */
[----:B------:R-:W-:-:S05]  /*0330*/  IMAD.U32 R6, RZ, RZ, UR6 ;  /* 0x00000006ff067e24 */ /* 0x000fca000f8e00ff */
[----:B------:R-:W0:Y:S01]  /*0340*/  MUFU.EX2 R11, R11 ;  /* 0x0000000b000b7308 */ /* 0x000e220000000800 */
[----:B------:R-:W-:Y:S01]  /*0350*/  ISETP.GE.AND P0, PT, R9, R6, PT ;  /* 0x000000060900720c */ /* 0x000fe20003f06270 */
[----:B0-----:R-:W-:-:S12]  /*0360*/  FFMA R0, R13, R11, R0 ;  /* 0x0000000b0d007223 */ /* 0x001fd80000000000 */
[----:B------:R-:W-:Y:S05]  /*0370*/  @!P0 BRA `(.L_x_4) ;  /* 0xfffffffc00788947 */ /* 0x000fea000383ffff */
.L_x_1:
[----:B------:R-:W-:Y:S05]  /*0380*/  BSYNC.RECONVERGENT B0 ;  /* 0x0000000000007941 */ /* 0x000fea0003800200 */
.L_x_0:
[----:B------:R-:W0:Y:S01]  /*0390*/  SHFL.DOWN PT, R8, R3, 0x10, 0x1f ;  /* 0x0a001f0003087f89 */ /* 0x000e2200000e0000 */
[----:B------:R-:W1:Y:S01]  /*03a0*/  S2UR UR5, SR_CgaCtaId ;  /* 0x00000000000579c3 */ /* 0x000e620000008800 */
[----:B------:R-:W2:Y:S07]  /*03b0*/  LDCU UR6, c[0x0][0x360] ;  /* 0x00006c00ff0677ac */ /* 0x000eae0008000800 */
[----:B------:R-:W-:Y:S06]  /*03c0*/  BAR.SYNC.DEFER_BLOCKING 0x0 ;  /* 0x0000000000007b1d */ /* 0x000fec0000010000 */
[----:B------:R-:W-:Y:S01]  /*03d0*/  UMOV UR4, 0x400 ;  /* 0x0000040000047882 */ /* 0x000fe20000000000 */
[----:B--2---:R-:W-:Y:S01]  /*03e0*/  UISETP.GE.U32.AND UP0, UPT, UR6, 0x21, UPT ;  /* 0x000000210600788c */ /* 0x004fe2000bf06070 */
[----:B0-----:R-:W-:Y:S01]  /*03f0*/  FMNMX R8, R8, R3, !PT ;  /* 0x0000000308087209 */ /* 0x001fe20007800000 */
[----:B-1----:R-:W-:-:S04]  /*0400*/  ULEA UR4, UR5, UR4, 0x18 ;  /* 0x0000000405047291 */ /* 0x002fc8000f8ec0ff */
[----:B------:R-:W0:Y:S02]  /*0410*/  SHFL.DOWN PT, R9, R8, 0x8, 0x1f ;  /* 0x09001f0008097f89 */ /* 0x000e2400000e0000 */
[----:B0-----:R-:W-:-:S05]  /*0420*/  FMNMX R9, R8, R9, !PT ;  /* 0x0000000908097209 */ /* 0x001fca0007800000 */
[----:B------:R-:W0:Y:S02]  /*0430*/  SHFL.DOWN PT, R10, R9, 0x4, 0x1f ;  /* 0x08801f00090a7f89 */ /* 0x000e2400000e0000 */
[----:B0-----:R-:W-:Y:S02]  /*0440*/  FMNMX R10, R9, R10, !PT ;  /* 0x0000000a090a7209 */ /* 0x001fe40007800000 */
[----:B------:R-:W-:-:S03]  /*0450*/  LEA.HI R9, R7, UR4, RZ, 0x1d ;  /* 0x0000000407097c11 */ /* 0x000fc6000f8fe8ff */
[----:B------:R-:W0:Y:S02]  /*0460*/  SHFL.DOWN PT, R11, R10, 0x2, 0x1f ;  /* 0x08401f000a0b7f89 */ /* 0x000e2400000e0000 */
[----:B0-----:R-:W-:Y:S02]  /*0470*/  FMNMX R11, R10, R11, !PT ;  /* 0x0000000b0a0b7209 */ /* 0x001fe40007800000 */
[----:B------:R-:W-:-:S03]  /*0480*/  LEA R10, R7, UR4, 0x2 ;  /* 0x00000004070a7c11 */ /* 0x000fc6000f8e10ff */
[----:B------:R-:W0:Y:S02]  /*0490*/  SHFL.DOWN PT, R12, R11, 0x1, 0x1f ;  /* 0x08201f000b0c7f89 */ /* 0x000e2400000e0000 */
[----:B0-----:R-:W-:Y:S01]  /*04a0*/  FMNMX R12, R11, R12, !PT ;  /* 0x0000000c0b0c7209 */ /* 0x001fe20007800000 */
[----:B------:R-:W-:Y:S06]  /*04b0*/  BRA.U !UP0, `(.L_x_5) ;  /* 0x0000000108687547 */ /* 0x000fec000b800000 */
[----:B------:R-:W-:-:S13]  /*04c0*/  LOP3.LUT P0, RZ, R7, 0x1f, RZ, 0xc0, !PT ;  /* 0x0000001f07ff7812 */ /* 0x000fda000780c0ff */
[----:B------:R0:W-:Y:S01]  /*04d0*/  @!P0 STS [R9], R12 ;  /* 0x0000000c09008388 */ /* 0x0001e20000000800 */
[----:B------:R-:W-:Y:S01]  /*04e0*/  BAR.SYNC.DEFER_BLOCKING 0x0 ;  /* 0x0000000000007b1d */ /* 0x000fe20000010000 */
[----:B------:R-:W-:-:S13]  /*04f0*/  ISETP.GT.U32.AND P0, PT, R7, 0x1f, PT ;  /* 0x0000001f0700780c */ /* 0x000fda0003f04070 */
[----:B0-----:R-:W-:Y:S05]  /*0500*/  @P0 BRA `(.L_x_6) ;  /* 0x00000000005c0947 */ /* 0x001fea0003800000 */
[----:B------:R-:W-:Y:S01]  /*0510*/  UIADD3 UR5, UPT, UPT, UR6, 0x1f, URZ ;  /* 0x0000001f06057890 */ /* 0x000fe2000fffe0ff */
[----:B------:R-:W-:-:S03]  /*0520*/  MOV R8, 0xff800000 ;  /* 0xff80000000087802 */ /* 0x000fc60000000f00 */
[----:B------:R-:W-:-:S06]  /*0530*/  USHF.R.U32.HI UR5, URZ, 0x5, UR5 ;  /* 0x00000005ff057899 */ /* 0x000fcc0008011605 */
[----:B------:R-:W-:Y:S01]  /*0540*/  ISETP.GE.U32.AND P0, PT, R7, UR5, PT ;  /* 0x0000000507007c0c */ /* 0x000fe2000bf06070 */
[----:B------:R-:W-:-:S12]  /*0550*/  UMOV UR5, 0xffffffff ;  /* 0xffffffff00057882 */ /* 0x000fd80000000000 */
[----:B------:R0:W1:Y:S01]  /*0560*/  @!P0 LDS R8, [R10] ;  /* 0x000000000a088984 */ /* 0x0000620000000800 */
[----:B------:R-:W-:Y:S05]  /*0570*/  BRA.DIV UR5, `(.L_x_7) ;  /* 0x0000000605c87947 */ /* 0x000fea000b800000 */
[----:B-1----:R-:W1:Y:S02]  /*0580*/  SHFL.DOWN PT, R11, R8, 0x10, 0x1f ;  /* 0x0a001f00080b7f89 */ /* 0x002e6400000e0000 */
[----:B-1----:R-:W-:-:S05]  /*0590*/  FMNMX R11, R11, R8, !PT ;  /* 0x000000080b0b7209 */ /* 0x002fca0007800000 */
[----:B------:R-:W1:Y:S02]  /*05a0*/  SHFL.DOWN PT, R12, R11, 0x8, 0x1f ;  /* 0x09001f000b0c7f89 */ /* 0x000e6400000e0000 */
[----:B-1----:R-:W-:-:S05]  /*05b0*/  FMNMX R12, R11, R12, !PT ;  /* 0x0000000c0b0c7209 */ /* 0x002fca0007800000 */
[----:B------:R-:W1:Y:S02]  /*05c0*/  SHFL.DOWN PT, R13, R12, 0x4, 0x1f ;  /* 0x08801f000c0d7f89 */ /* 0x000e6400000e0000 */
[----:B-1----:R-:W-:-:S05]  /*05d0*/  FMNMX R13, R12, R13, !PT ;  /* 0x0000000d0c0d7209 */ /* 0x002fca0007800000 */
[----:B------:R-:W1:Y:S02]  /*05e0*/  SHFL.DOWN PT, R14, R13, 0x2, 0x1f ;  /* 0x08401f000d0e7f89 */ /* 0x000e6400000e0000 */
[----:B-1----:R-:W-:-:S05]  /*05f0*/  FMNMX R14, R13, R14, !PT ;  /* 0x0000000e0d0e7209 */ /* 0x002fca0007800000 */
[----:B------:R1:W2:Y:S02]  /*0600*/  SHFL.DOWN PT, R15, R14, 0x1, 0x1f ;  /* 0x08201f000e0f7f89 */ /* 0x0002a400000e0000 */
.L_x_19:
[----:B------:R-:W-:Y:S02]  /*0610*/  ISETP.NE.AND P0, PT, R7, RZ, PT ;  /* 0x000000ff0700720c */ /* 0x000fe40003f05270 */
[----:B--2---:R-:W-:-:S11]  /*0620*/  FMNMX R15, R14, R15, !PT ;  /* 0x0000000f0e0f7209 */ /* 0x004fd60007800000 */
[----:B------:R-:W-:Y:S05]  /*0630*/  @P0 BRA `(.L_x_6) ;  /* 0x0000000000100947 */ /* 0x000fea0003800000 */
[----:B------:R2:W-:Y:S01]  /*0640*/  STS [UR4], R15 ;  /* 0x0000000fff007988 */ /* 0x0005e20008000804 */
[----:B------:R-:W-:Y:S05]  /*0650*/  BRA `(.L_x_6) ;  /* 0x0000000000087947 */ /* 0x000fea0003800000 */
.L_x_5:
[----:B------:R-:W-:-:S13]  /*0660*/  ISETP.NE.AND P0, PT, R7, RZ, PT ;  /* 0x000000ff0700720c */ /* 0x000fda0003f05270 */
[----:B------:R3:W-:Y:S02]  /*0670*/  @!P0 STS [UR4], R12 ;  /* 0x0000000cff008988 */ /* 0x0007e40008000804 */
.L_x_6:
[----:B------:R-:W-:Y:S05]  /*0680*/  WARPSYNC.ALL ;  /* 0x0000000000007948 */ /* 0x000fea0003800000 */
[----:B------:R-:W-:Y:S01]  /*0690*/  BAR.SYNC.DEFER_BLOCKING 0x0 ;  /* 0x0000000000007b1d */ /* 0x000fe20000010000 */
[----:B---3--:R-:W-:Y:S02]  /*06a0*/  IMAD.MOV.U32 R12, RZ, RZ, 0x3bbb989d ;  /* 0x3bbb989dff0c7424 */ /* 0x008fe400078e00ff */
[----:B-1----:R-:W-:-:S03]  /*06b0*/  IMAD.MOV.U32 R14, RZ, RZ, 0x437c0000 ;  /* 0x437c0000ff0e7424 */ /* 0x002fc600078e00ff */
[----:B------:R-:W1:Y:S02]  /*06c0*/  LDS R8, [UR4] ;  /* 0x00000004ff087984 */ /* 0x000e640008000800 */
[----:B-1----:R-:W-:-:S04]  /*06d0*/  FADD R3, -R8, R3 ;  /* 0x0000000308037221 */ /* 0x002fc80000000100 */
[----:B------:R-:W-:-:S04]  /*06e0*/  FFMA.SAT R11, R3, R12, 0.5 ;  /* 0x3f000000030b7423 */ /* 0x000fc8000000200c */
[----:B------:R-:W-:-:S04]  /*06f0*/  FFMA.RM R11, R11, R14, 12582913 ;  /* 0x4b4000010b0b7423 */ /* 0x000fc8000000400e */
[C---:B------:R-:W-:Y:S01]  /*0700*/  FADD R12, R11.reuse, -12583039 ;  /* 0xcb40007f0b0c7421 */ /* 0x040fe20000000000 */
[----:B------:R-:W-:-:S03]  /*0710*/  IMAD.SHL.U32 R11, R11, 0x800000, RZ ;  /* 0x008000000b0b7824 */ /* 0x000fc600078e00ff */
[----:B------:R-:W-:-:S04]  /*0720*/  FFMA R12, R3, 1.4426950216293334961, -R12 ;  /* 0x3fb8aa3b030c7823 */ /* 0x000fc8000000080c */
[----:B------:R-:W-:-:S06]  /*0730*/  FFMA R12, R3, 1.925963033500011079e-08, R12 ;  /* 0x32a57060030c7823 */ /* 0x000fcc000000000c */
[----:B------:R-:W1:Y:S02]  /*0740*/  MUFU.EX2 R12, R12 ;  /* 0x0000000c000c7308 */ /* 0x000e640000000800 */
[----:B-1----:R-:W-:-:S04]  /*0750*/  FMUL R11, R11, R12 ;  /* 0x0000000c0b0b7220 */ /* 0x002fc80000400000 */
[----:B------:R-:W-:-:S05]  /*0760*/  FMUL R11, R11, R0 ;  /* 0x000000000b0b7220 */ /* 0x000fca0000400000 */
[----:B------:R-:W1:Y:S02]  /*0770*/  SHFL.DOWN PT, R0, R11, 0x10, 0x1f ;  /* 0x0a001f000b007f89 */ /* 0x000e6400000e0000 */
[----:B-1----:R-:W-:-:S05]  /*0780*/  FADD R0, R11, R0 ;  /* 0x000000000b007221 */ /* 0x002fca0000000000 */
[----:B------:R-:W1:Y:S02]  /*0790*/  SHFL.DOWN PT, R3, R0, 0x8, 0x1f ;  /* 0x09001f0000037f89 */ /* 0x000e6400000e0000 */
[----:B-1----:R-:W-:-:S05]  /*07a0*/  FADD R3, R0, R3 ;  /* 0x0000000300037221 */ /* 0x002fca0000000000 */
[----:B------:R-:W1:Y:S02]  /*07b0*/  SHFL.DOWN PT, R14, R3, 0x4, 0x1f ;  /* 0x08801f00030e7f89 */ /* 0x000e6400000e0000 */
[----:B-1----:R-:W-:-:S05]  /*07c0*/  FADD R14, R3, R14 ;  /* 0x0000000e030e7221 */ /* 0x002fca0000000000 */
[----:B------:R-:W1:Y:S02]  /*07d0*/  SHFL.DOWN PT, R13, R14, 0x2, 0x1f ;  /* 0x08401f000e0d7f89 */ /* 0x000e6400000e0000 */
[----:B-1----:R-:W-:-:S05]  /*07e0*/  FADD R13, R14, R13 ;  /* 0x0000000d0e0d7221 */ /* 0x002fca0000000000 */
[----:B------:R-:W1:Y:S02]  /*07f0*/  SHFL.DOWN PT, R12, R13, 0x1, 0x1f ;  /* 0x08201f000d0c7f89 */ /* 0x000e6400000e0000 */
[----:B-1----:R-:W-:Y:S01]  /*0800*/  FADD R12, R13, R12 ;  /* 0x0000000c0d0c7221 */ /* 0x002fe20000000000 */
[----:B------:R-:W-:Y:S06]  /*0810*/  BAR.SYNC.DEFER_BLOCKING 0x0 ;  /* 0x0000000000007b1d */ /* 0x000fec0000010000 */
[----:B------:R-:W-:Y:S05]  /*0820*/  BRA.U !UP0, `(.L_x_8) ;  /* 0x0000000108687547 */ /* 0x000fea000b800000 */
[----:B------:R-:W-:-:S13]  /*0830*/  LOP3.LUT P0, RZ, R7, 0x1f, RZ, 0xc0, !PT ;  /* 0x0000001f07ff7812 */ /* 0x000fda000780c0ff */
[----:B------:R1:W-:Y:S01]  /*0840*/  @!P0 STS [R9], R12 ;  /* 0x0000000c09008388 */ /* 0x0003e20000000800 */
[----:B------:R-:W-:Y:S01]  /*0850*/  BAR.SYNC.DEFER_BLOCKING 0x0 ;  /* 0x0000000000007b1d */ /* 0x000fe20000010000 */
[----:B------:R-:W-:-:S13]  /*0860*/  ISETP.GT.U32.AND P0, PT, R7, 0x1f, PT ;  /* 0x0000001f0700780c */ /* 0x000fda0003f04070 */
[----:B-1----:R-:W-:Y:S05]  /*0870*/  @P0 BRA `(.L_x_9) ;  /* 0x00000000005c0947 */ /* 0x002fea0003800000 */
[----:B------:R-:W-:Y:S01]  /*0880*/  UIADD3 UR5, UPT, UPT, UR6, 0x1f, URZ ;  /* 0x0000001f06057890 */ /* 0x000fe2000fffe0ff */
[----:B------:R-:W-:-:S03]  /*0890*/  MOV R0, 0xff800000 ;  /* 0xff80000000007802 */ /* 0x000fc60000000f00 */
[----:B------:R-:W-:-:S06]  /*08a0*/  USHF.R.U32.HI UR5, URZ, 0x5, UR5 ;  /* 0x00000005ff057899 */ /* 0x000fcc0008011605 */
[----:B------:R-:W-:Y:S01]  /*08b0*/  ISETP.GE.U32.AND P0, PT, R7, UR5, PT ;  /* 0x0000000507007c0c */ /* 0x000fe2000bf06070 */
[----:B------:R-:W-:-:S12]  /*08c0*/  UMOV UR5, 0xffffffff ;  /* 0xffffffff00057882 */ /* 0x000fd80000000000 */
[----:B------:R1:W3:Y:S01]  /*08d0*/  @!P0 LDS R0, [R10] ;  /* 0x000000000a008984 */ /* 0x0002e20000000800 */
[----:B------:R-:W-:Y:S05]  /*08e0*/  BRA.DIV UR5, `(.L_x_10) ;  /* 0x00000006057c7947 */ /* 0x000fea000b800000 */
[----:B---3--:R-:W3:Y:S02]  /*08f0*/  SHFL.DOWN PT, R3, R0, 0x10, 0x1f ;  /* 0x0a001f0000037f89 */ /* 0x008ee400000e0000 */
[----:B---3--:R-:W-:-:S05]  /*0900*/  FMNMX R3, R3, R0, !PT ;  /* 0x0000000003037209 */ /* 0x008fca0007800000 */
[----:B01----:R-:W0:Y:S02]  /*0910*/  SHFL.DOWN PT, R10, R3, 0x8, 0x1f ;  /* 0x09001f00030a7f89 */ /* 0x003e2400000e0000 */
[----:B0-----:R-:W-:-:S05]  /*0920*/  FMNMX R10, R3, R10, !PT ;  /* 0x0000000a030a7209 */ /* 0x001fca0007800000 */
[----:B------:R-:W0:Y:S02]  /*0930*/  SHFL.DOWN PT, R9, R10, 0x4, 0x1f ;  /* 0x08801f000a097f89 */ /* 0x000e2400000e0000 */
[----:B0-----:R-:W-:-:S05]  /*0940*/  FMNMX R9, R10, R9, !PT ;  /* 0x000000090a097209 */ /* 0x001fca0007800000 */
[----:B------:R-:W0:Y:S02]  /*0950*/  SHFL.DOWN PT, R12, R9, 0x2, 0x1f ;  /* 0x08401f00090c7f89 */ /* 0x000e2400000e0000 */
[----:B0-----:R-:W-:-:S05]  /*0960*/  FMNMX R12, R9, R12, !PT ;  /* 0x0000000c090c7209 */ /* 0x001fca0007800000 */
[----:B------:R0:W1:Y:S02]  /*0970*/  SHFL.DOWN PT, R11, R12, 0x1, 0x1f ;  /* 0x08201f000c0b7f89 */ /* 0x00006400000e0000 */
.L_x_25:
[----:B------:R-:W-:Y:S02]  /*0980*/  ISETP.NE.AND P0, PT, R7, RZ, PT ;  /* 0x000000ff0700720c */ /* 0x000fe40003f05270 */
[----:B-1----:R-:W-:-:S11]  /*0990*/  FMNMX R11, R12, R11, !PT ;  /* 0x0000000b0c0b7209 */ /* 0x002fd60007800000 */
[----:B------:R-:W-:Y:S05]  /*09a0*/  @P0 BRA `(.L_x_9) ;  /* 0x0000000000100947 */ /* 0x000fea0003800000 */
[----:B------:R1:W-:Y:S01]  /*09b0*/  STS [UR4], R11 ;  /* 0x0000000bff007988 */ /* 0x0003e20008000804 */
[----:B------:R-:W-:Y:S05]  /*09c0*/  BRA `(.L_x_9) ;  /* 0x0000000000087947 */ /* 0x000fea0003800000 */
.L_x_8:
[----:B------:R-:W-:-:S13]  /*09d0*/  ISETP.NE.AND P0, PT, R7, RZ, PT ;  /* 0x000000ff0700720c */ /* 0x000fda0003f05270 */
[----:B------:R3:W-:Y:S02]  /*09e0*/  @!P0 STS [UR4], R12 ;  /* 0x0000000cff008988 */ /* 0x0007e40008000804 */
.L_x_9:
[----:B------:R-:W-:Y:S05]  /*09f0*/  WARPSYNC.ALL ;  /* 0x0000000000007948 */ /* 0x000fea0003800000 */
[----:B------:R-:W-:Y:S01]  /*0a00*/  BAR.SYNC.DEFER_BLOCKING 0x0 ;  /* 0x0000000000007b1d */ /* 0x000fe20000010000 */
[----:B------:R-:W-:-:S13]  /*0a10*/  ISETP.GE.AND P0, PT, R7, R6, PT ;  /* 0x000000060700720c */ /* 0x000fda0003f06270 */
[----:B------:R-:W-:Y:S05]  /*0a20*/  @P0 EXIT ;  /* 0x000000000000094d */ /* 0x000fea0003800000 */
[----:B------:R-:W4:Y:S01]  /*0a30*/  LDS R3, [UR4] ;  /* 0x00000004ff037984 */ /* 0x000f220008000800 */
[----:B------:R-:W0:Y:S01]  /*0a40*/  LDCU UR7, c[0x0][0x394] ;  /* 0x00007280ff0777ac */ /* 0x000e220008000800 */
[----:B------:R-:W0:Y:S02]  /*0a50*/  LDCU.64 UR4, c[0x0][0x388] ;  /* 0x00007100ff0477ac */ /* 0x000e240008000a00 */
.L_x_13:
[----:B01----:R-:W-:-:S06]  /*0a60*/  IMAD.WIDE R10, R7, 0x4, R4 ;  /* 0x00000004070a7825 */ /* 0x003fcc00078e0204 */
[----:B------:R-:W5:Y:S01]  /*0a70*/  LDG.E R11, desc[UR8][R10.64] ;  /* 0x000000080a0b7981 */ /* 0x000f62000c1e1900 */
[----:B------:R-:W-:Y:S01]  /*0a80*/  IMAD.MOV.U32 R9, RZ, RZ, 0x3bbb989d ;  /* 0x3bbb989dff097424 */ /* 0x000fe200078e00ff */
[----:B----4-:R-:W0:Y:S01]  /*0a90*/  MUFU.RCP R14, R3 ;  /* 0x00000003000e7308 */ /* 0x010e220000001000 */
[----:B------:R-:W-:Y:S01]  /*0aa0*/  IMAD.MOV.U32 R13, RZ, RZ, 0x437c0000 ;  /* 0x437c0000ff0d7424 */ /* 0x000fe200078e00ff */
[----:B------:R-:W-:Y:S01]  /*0ab0*/  BSSY.RECONVERGENT B0, `(.L_x_11) ;  /* 0x0000015000007945 */ /* 0x000fe20003800200 */
[----:B-----5:R-:W-:Y:S01]  /*0ac0*/  FADD R0, -R8, R11 ;  /* 0x0000000b08007221 */ /* 0x020fe20000000100 */
[----:B0-----:R-:W-:-:S03]  /*0ad0*/  FFMA R11, -R3, R14, 1 ;  /* 0x3f800000030b7423 */ /* 0x001fc6000000010e */
[----:B------:R-:W-:Y:S01]  /*0ae0*/  FFMA.SAT R6, R0, R9, 0.5 ;  /* 0x3f00000000067423 */ /* 0x000fe20000002009 */
[----:B------:R-:W-:-:S03]  /*0af0*/  FFMA R11, R14, R11, R14 ;  /* 0x0000000b0e0b7223 */ /* 0x000fc6000000000e */
[----:B------:R-:W-:-:S04]  /*0b00*/  FFMA.RM R6, R6, R13, 12582913 ;  /* 0x4b40000106067423 */ /* 0x000fc8000000400d */
[----:B------:R-:W-:-:S04]  /*0b10*/  FADD R9, R6, -12583039 ;  /* 0xcb40007f06097421 */ /* 0x000fc80000000000 */
[----:B------:R-:W-:-:S04]  /*0b20*/  FFMA R9, R0, 1.4426950216293334961, -R9 ;  /* 0x3fb8aa3b00097823 */ /* 0x000fc80000000809 */
[----:B---3--:R-:W-:Y:S01]  /*0b30*/  FFMA R12, R0, 1.925963033500011079e-08, R9 ;  /* 0x32a57060000c7823 */ /* 0x008fe20000000009 */
[----:B------:R-:W-:-:S03]  /*0b40*/  IMAD.SHL.U32 R0, R6, 0x800000, RZ ;  /* 0x0080000006007824 */ /* 0x000fc600078e00ff */
[----:B------:R-:W0:Y:S02]  /*0b50*/  MUFU.EX2 R9, R12 ;  /* 0x0000000c00097308 */ /* 0x000e240000000800 */
[----:B0-----:R-:W-:Y:S01]  /*0b60*/  FMUL R0, R0, R9 ;  /* 0x0000000900007220 */ /* 0x001fe20000400000 */
[----:B------:R-:W-:-:S05]  /*0b70*/  SHF.R.S32.HI R9, RZ, 0x1f, R7 ;  /* 0x0000001fff097819 */ /* 0x000fca0000011407 */
[----:B------:R-:W0:Y:S01]  /*0b80*/  FCHK P0, R0, R3 ;  /* 0x0000000300007302 */ /* 0x000e220000000000 */
[----:B------:R-:W-:-:S04]  /*0b90*/  FFMA R6, R0, R11, RZ ;  /* 0x0000000b00067223 */ /* 0x000fc800000000ff */
[----:B------:R-:W-:-:S04]  /*0ba0*/  FFMA R10, -R3, R6, R0 ;  /* 0x00000006030a7223 */ /* 0x000fc80000000100 */
[----:B------:R-:W-:Y:S01]  /*0bb0*/  FFMA R13, R11, R10, R6 ;  /* 0x0000000a0b0d7223 */ /* 0x000fe20000000006 */
[----:B0-----:R-:W-:Y:S06]  /*0bc0*/  @!P0 BRA `(.L_x_12) ;  /* 0x00000000000c8947 */ /* 0x001fec0003800000 */
[----:B------:R-:W-:-:S07]  /*0bd0*/  MOV R6, 0xbf0 ;  /* 0x00000bf000067802 */ /* 0x000fce0000000f00 */
[----:B--2---:R-:W-:Y:S05]  /*0be0*/  CALL.REL.NOINC `($__internal_0_$__cuda_sm3x_div_rn_noftz_f32_slowpath) ;  /* 0x0000000400507944 */ /* 0x004fea0003c00000 */
[----:B------:R-:W-:-:S07]  /*0bf0*/  MOV R13, R0 ;  /* 0x00000000000d7202 */ /* 0x000fce0000000f00 */
.L_x_12:
[----:B------:R-:W-:Y:S05]  /*0c00*/  BSYNC.RECONVERGENT B0 ;  /* 0x0000000000007941 */ /* 0x000fea0003800200 */
.L_x_11:
[----:B------:R-:W-:Y:S01]  /*0c10*/  IADD3 R0, P0, PT, R2, R7, RZ ;  /* 0x0000000702007210 */ /* 0x000fe20007f1e0ff */
[----:B------:R-:W-:-:S03]  /*0c20*/  VIADD R7, R7, UR6 ;  /* 0x0000000607077c36 */ /* 0x000fc60008000000 */
[----:B------:R-:W-:Y:S02]  /*0c30*/  LEA.HI.X.SX32 R9, R2, R9, 0x1, P0 ;  /* 0x0000000902097211 */ /* 0x000fe400000f0eff */
[----:B------:R-:W-:-:S04]  /*0c40*/  LEA R10, P0, R0, UR4, 0x2 ;  /* 0x00000004000a7c11 */ /* 0x000fc8000f8010ff */
[----:B------:R-:W-:Y:S02]  /*0c50*/  LEA.HI.X R11, R0, UR5, R9, 0x2, P0 ;  /* 0x00000005000b7c11 */ /* 0x000fe400080f1409 */
[----:B------:R-:W-:-:S03]  /*0c60*/  ISETP.GE.AND P0, PT, R7, UR7, PT ;  /* 0x0000000707007c0c */ /* 0x000fc6000bf06270 */
[----:B------:R0:W-:Y:S10]  /*0c70*/  STG.E desc[UR8][R10.64], R13 ;  /* 0x0000000d0a007986 */ /* 0x0001f4000c101908 */
[----:B------:R-:W-:Y:S05]  /*0c80*/  @!P0 BRA `(.L_x_13) ;  /* 0xfffffffc00748947 */ /* 0x000fea000383ffff */
[----:B------:R-:W-:Y:S05]  /*0c90*/  EXIT ;  /* 0x000000000000794d */ /* 0x000fea0003800000 */
.L_x_7:
[----:B------:R-:W-:Y:S02]  /*0ca0*/  HFMA2 R19, -RZ, RZ, 0, 1.847743988037109375e-06 ;  /* 0x0000001fff137431 */ /* 0x000fe400000001ff */
[----:B-1----:R-:W-:Y:S02]  /*0cb0*/  IMAD.MOV.U32 R17, RZ, RZ, R8 ;  /* 0x000000ffff117224 */ /* 0x002fe400078e0008 */
[----:B------:R-:W-:Y:S02]  /*0cc0*/  IMAD.MOV.U32 R18, RZ, RZ, 0x10 ;  /* 0x00000010ff127424 */ /* 0x000fe400078e00ff */
[----:B------:R-:W-:-:S07]  /*0cd0*/  IMAD.MOV.U32 R16, RZ, RZ, -0x1 ;  /* 0xffffffffff107424 */ /* 0x000fce00078e00ff */
[----:B0-----:R-:W-:Y:S05]  /*0ce0*/  WARPSYNC.COLLECTIVE R16, `(.L_x_14) ;  /* 0x0000000010087348 */ /* 0x001fea0003c00000 */
[----:B------:R1:W2:Y:S02]  /*0cf0*/  SHFL.DOWN P0, R15, R17, R18, R19 ;  /* 0x08000012110f7389 */ /* 0x0002a40000000013 */
[----:B012---:R-:W-:Y:S05]  /*0d00*/  ENDCOLLECTIVE ;  /* 0x000000000000791b */ /* 0x007fea0003800000 */
.L_x_14:
[----:B------:R-:W-:Y:S01]  /*0d10*/  MOV R18, 0x8 ;  /* 0x0000000800127802 */ /* 0x000fe20000000f00 */
[----:B------:R-:W-:-:S05]  /*0d20*/  IMAD.MOV.U32 R11, RZ, RZ, R15 ;  /* 0x000000ffff0b7224 */ /* 0x000fca00078e000f */
[----:B------:R-:W-:-:S05]  /*0d30*/  FMNMX R11, R11, R8, !PT ;  /* 0x000000080b0b7209 */ /* 0x000fca0007800000 */
[----:B------:R-:W-:-:S07]  /*0d40*/  IMAD.MOV.U32 R17, RZ, RZ, R11 ;  /* 0x000000ffff117224 */ /* 0x000fce00078e000b */
[----:B------:R-:W-:Y:S05]  /*0d50*/  WARPSYNC.COLLECTIVE R16, `(.L_x_15) ;  /* 0x0000000010087348 */ /* 0x000fea0003c00000 */
[----:B------:R0:W1:Y:S02]  /*0d60*/  SHFL.DOWN P0, R15, R17, R18, R19 ;  /* 0x08000012110f7389 */ /* 0x0000640000000013 */
[----:B01----:R-:W-:Y:S05]  /*0d70*/  ENDCOLLECTIVE ;  /* 0x000000000000791b */ /* 0x003fea0003800000 */
.L_x_15:
[----:B------:R-:W-:Y:S02]  /*0d80*/  IMAD.MOV.U32 R18, RZ, RZ, 0x4 ;  /* 0x00000004ff127424 */ /* 0x000fe400078e00ff */
[----:B------:R-:W-:-:S05]  /*0d90*/  IMAD.MOV.U32 R12, RZ, RZ, R15 ;  /* 0x000000ffff0c7224 */ /* 0x000fca00078e000f */
[----:B------:R-:W-:-:S05]  /*0da0*/  FMNMX R12, R11, R12, !PT ;  /* 0x0000000c0b0c7209 */ /* 0x000fca0007800000 */
[----:B------:R-:W-:-:S07]  /*0db0*/  IMAD.MOV.U32 R17, RZ, RZ, R12 ;  /* 0x000000ffff117224 */ /* 0x000fce00078e000c */
[----:B------:R-:W-:Y:S05]  /*0dc0*/  WARPSYNC.COLLECTIVE R16, `(.L_x_16) ;  /* 0x0000000010087348 */ /* 0x000fea0003c00000 */
[----:B------:R0:W1:Y:S02]  /*0dd0*/  SHFL.DOWN P0, R15, R17, R18, R19 ;  /* 0x08000012110f7389 */ /* 0x0000640000000013 */
[----:B01----:R-:W-:Y:S05]  /*0de0*/  ENDCOLLECTIVE ;  /* 0x000000000000791b */ /* 0x003fea0003800000 */
.L_x_16:
[----:B------:R-:W-:Y:S01]  /*0df0*/  IMAD.MOV.U32 R18, RZ, RZ, 0x2 ;  /* 0x00000002ff127424 */ /* 0x000fe200078e00ff */
[----:B------:R-:W-:-:S04]  /*0e00*/  MOV R13, R15 ;  /* 0x0000000f000d7202 */ /* 0x000fc80000000f00 */
[----:B------:R-:W-:-:S05]  /*0e10*/  FMNMX R13, R12, R13, !PT ;  /* 0x0000000d0c0d7209 */ /* 0x000fca0007800000 */
[----:B------:R-:W-:-:S07]  /*0e20*/  IMAD.MOV.U32 R17, RZ, RZ, R13 ;  /* 0x000000ffff117224 */ /* 0x000fce00078e000d */
[----:B------:R-:W-:Y:S05]  /*0e30*/  WARPSYNC.COLLECTIVE R16, `(.L_x_17) ;  /* 0x0000000010087348 */ /* 0x000fea0003c00000 */
[----:B------:R0:W1:Y:S02]  /*0e40*/  SHFL.DOWN P0, R15, R17, R18, R19 ;  /* 0x08000012110f7389 */ /* 0x0000640000000013 */
[----:B01----:R-:W-:Y:S05]  /*0e50*/  ENDCOLLECTIVE ;  /* 0x000000000000791b */ /* 0x003fea0003800000 */
.L_x_17:
[----:B------:R-:W-:Y:S02]  /*0e60*/  IMAD.MOV.U32 R18, RZ, RZ, 0x1 ;  /* 0x00000001ff127424 */ /* 0x000fe400078e00ff */
[----:B------:R-:W-:-:S05]  /*0e70*/  IMAD.MOV.U32 R14, RZ, RZ, R15 ;  /* 0x000000ffff0e7224 */ /* 0x000fca00078e000f */
[----:B------:R-:W-:-:S04]  /*0e80*/  FMNMX R14, R13, R14, !PT ;  /* 0x0000000e0d0e7209 */ /* 0x000fc80007800000 */
[----:B------:R-:W-:-:S07]  /*0e90*/  MOV R17, R14 ;  /* 0x0000000e00117202 */ /* 0x000fce0000000f00 */
[----:B------:R-:W-:Y:S05]  /*0ea0*/  WARPSYNC.COLLECTIVE R16, `(.L_x_18) ;  /* 0x0000000010087348 */ /* 0x000fea0003c00000 */
[----:B------:R0:W1:Y:S02]  /*0eb0*/  SHFL.DOWN P0, R15, R17, R18, R19 ;  /* 0x08000012110f7389 */ /* 0x0000640000000013 */
[----:B01----:R-:W-:Y:S05]  /*0ec0*/  ENDCOLLECTIVE ;  /* 0x000000000000791b */ /* 0x003fea0003800000 */
.L_x_18:
[----:B------:R-:W-:Y:S05]  /*0ed0*/  BRA `(.L_x_19) ;  /* 0xfffffff400cc7947 */ /* 0x000fea000383ffff */
.L_x_10:
[----:B------:R-:W-:Y:S02]  /*0ee0*/  HFMA2 R18, -RZ, RZ, 0, 9.5367431640625e-07 ;  /* 0x00000010ff127431 */ /* 0x000fe400000001ff */
[----:B---3--:R-:W-:Y:S02]  /*0ef0*/  IMAD.MOV.U32 R17, RZ, RZ, R0 ;  /* 0x000000ffff117224 */ /* 0x008fe400078e0000 */
[----:B------:R-:W-:Y:S02]  /*0f00*/  IMAD.MOV.U32 R19, RZ, RZ, 0x1f ;  /* 0x0000001fff137424 */ /* 0x000fe400078e00ff */
[----:B------:R-:W-:-:S07]  /*0f10*/  IMAD.MOV.U32 R16, RZ, RZ, -0x1 ;  /* 0xffffffffff107424 */ /* 0x000fce00078e00ff */
[----:B012---:R-:W-:Y:S05]  /*0f20*/  WARPSYNC.COLLECTIVE R16, `(.L_x_20) ;  /* 0x0000000010087348 */ /* 0x007fea0003c00000 */
[----:B--2---:R2:W3:Y:S02]  /*0f30*/  SHFL.DOWN P0, R15, R17, R18, R19 ;  /* 0x08000012110f7389 */ /* 0x0044e40000000013 */
[----:B0123--:R-:W-:Y:S05]  /*0f40*/  ENDCOLLECTIVE ;  /* 0x000000000000791b */ /* 0x00ffea0003800000 */
.L_x_20:
[----:B------:R-:W-:Y:S01]  /*0f50*/  IMAD.MOV.U32 R18, RZ, RZ, 0x8 ;  /* 0x00000008ff127424 */ /* 0x000fe200078e00ff */
[----:B------:R-:W-:-:S04]  /*0f60*/  MOV R3, R15 ;  /* 0x0000000f00037202 */ /* 0x000fc80000000f00 */
[----:B------:R-:W-:-:S05]  /*0f70*/  FMNMX R3, R3, R0, !PT ;  /* 0x0000000003037209 */ /* 0x000fca0007800000 */
[----:B------:R-:W-:-:S07]  /*0f80*/  IMAD.MOV.U32 R17, RZ, RZ, R3 ;  /* 0x000000ffff117224 */ /* 0x000fce00078e0003 */
[----:B------:R-:W-:Y:S05]  /*0f90*/  WARPSYNC.COLLECTIVE R16, `(.L_x_21) ;  /* 0x0000000010087348 */ /* 0x000fea0003c00000 */
[----:B------:R0:W1:Y:S02]  /*0fa0*/  SHFL.DOWN P0, R15, R17, R18, R19 ;  /* 0x08000012110f7389 */ /* 0x0000640000000013 */
[----:B01----:R-:W-:Y:S05]  /*0fb0*/  ENDCOLLECTIVE ;  /* 0x000000000000791b */ /* 0x003fea0003800000 */
.L_x_21:
[----:B------:R-:W-:Y:S01]  /*0fc0*/  IMAD.MOV.U32 R18, RZ, RZ, 0x4 ;  /* 0x00000004ff127424 */ /* 0x000fe200078e00ff */
[----:B------:R-:W-:-:S04]  /*0fd0*/  MOV R10, R15 ;  /* 0x0000000f000a7202 */ /* 0x000fc80000000f00 */
[----:B------:R-:W-:-:S05]  /*0fe0*/  FMNMX R10, R3, R10, !PT ;  /* 0x0000000a030a7209 */ /* 0x000fca0007800000 */
[----:B------:R-:W-:-:S07]  /*0ff0*/  IMAD.MOV.U32 R17, RZ, RZ, R10 ;  /* 0x000000ffff117224 */ /* 0x000fce00078e000a */
[----:B------:R-:W-:Y:S05]  /*1000*/  WARPSYNC.COLLECTIVE R16, `(.L_x_22) ;  /* 0x0000000010087348 */ /* 0x000fea0003c00000 */
[----:B------:R0:W1:Y:S02]  /*1010*/  SHFL.DOWN P0, R15, R17, R18, R19 ;  /* 0x08000012110f7389 */ /* 0x0000640000000013 */
[----:B01----:R-:W-:Y:S05]  /*1020*/  ENDCOLLECTIVE ;  /* 0x000000000000791b */ /* 0x003fea0003800000 */
.L_x_22:
[----:B------:R-:W-:Y:S01]  /*1030*/  IMAD.MOV.U32 R18, RZ, RZ, 0x2 ;  /* 0x00000002ff127424 */ /* 0x000fe200078e00ff */
[----:B------:R-:W-:-:S04]  /*1040*/  MOV R9, R15 ;  /* 0x0000000f00097202 */ /* 0x000fc80000000f00 */
[----:B------:R-:W-:-:S05]  /*1050*/  FMNMX R9, R10, R9, !PT ;  /* 0x000000090a097209 */ /* 0x000fca0007800000 */
[----:B------:R-:W-:-:S07]  /*1060*/  IMAD.MOV.U32 R17, RZ, RZ, R9 ;  /* 0x000000ffff117224 */ /* 0x000fce00078e0009 */
[----:B------:R-:W-:Y:S05]  /*1070*/  WARPSYNC.COLLECTIVE R16, `(.L_x_23) ;  /* 0x0000000010087348 */ /* 0x000fea0003c00000 */
[----:B------:R0:W1:Y:S02]  /*1080*/  SHFL.DOWN P0, R15, R17, R18, R19 ;  /* 0x08000012110f7389 */ /* 0x0000640000000013 */
[----:B01----:R-:W-:Y:S05]  /*1090*/  ENDCOLLECTIVE ;  /* 0x000000000000791b */ /* 0x003fea0003800000 */
.L_x_23:
[----:B------:R-:W-:Y:S01]  /*10a0*/  IMAD.MOV.U32 R18, RZ, RZ, 0x1 ;  /* 0x00000001ff127424 */ /* 0x000fe200078e00ff */
[----:B------:R-:W-:-:S04]  /*10b0*/  MOV R12, R15 ;  /* 0x0000000f000c7202 */ /* 0x000fc80000000f00 */
[----:B------:R-:W-:-:S05]  /*10c0*/  FMNMX R12, R9, R12, !PT ;  /* 0x0000000c090c7209 */ /* 0x000fca0007800000 */
[----:B------:R-:W-:-:S07]  /*10d0*/  IMAD.MOV.U32 R17, RZ, RZ, R12 ;  /* 0x000000ffff117224 */ /* 0x000fce00078e000c */
[----:B------:R-:W-:Y:S05]  /*10e0*/  WARPSYNC.COLLECTIVE R16, `(.L_x_24) ;  /* 0x0000000010087348 */ /* 0x000fea0003c00000 */
[----:B------:R0:W1:Y:S02]  /*10f0*/  SHFL.DOWN P0, R15, R17, R18, R19 ;  /* 0x08000012110f7389 */ /* 0x0000640000000013 */
[----:B01----:R-:W-:Y:S05]  /*1100*/  ENDCOLLECTIVE ;  /* 0x000000000000791b */ /* 0x003fea0003800000 */
.L_x_24:
[----:B------:R-:W-:Y:S01]  /*1110*/  MOV R11, R15 ;  /* 0x0000000f000b7202 */ /* 0x000fe20000000f00 */
[----:B------:R-:W-:Y:S06]  /*1120*/  BRA `(.L_x_25) ;  /* 0xfffffff800147947 */ /* 0x000fec000383ffff */
        .weak           $__internal_0_$__cuda_sm3x_div_rn_noftz_f32_slowpath
        .type           $__internal_0_$__cuda_sm3x_div_rn_noftz_f32_slowpath,@function
        .size           $__internal_0_$__cuda_sm3x_div_rn_noftz_f32_slowpath,(.L_x_38 - $__internal_0_$__cuda_sm3x_div_rn_noftz_f32_slowpath)
$__internal_0_$__cuda_sm3x_div_rn_noftz_f32_slowpath:
[--C-:B------:R-:W-:Y:S01]  /*1130*/  SHF.R.U32.HI R11, RZ, 0x17, R3.reuse ;  /* 0x00000017ff0b7819 */ /* 0x100fe20000011603 */
[----:B------:R-:W-:Y:S01]  /*1140*/  BSSY.RECONVERGENT B1, `(.L_x_26) ;  /* 0x0000064000017945 */ /* 0x000fe20003800200 */
[----:B------:R-:W-:Y:S01]  /*1150*/  SHF.R.U32.HI R10, RZ, 0x17, R0 ;  /* 0x00000017ff0a7819 */ /* 0x000fe20000011600 */
[----:B------:R-:W-:Y:S01]  /*1160*/  IMAD.MOV.U32 R13, RZ, RZ, R3 ;  /* 0x000000ffff0d7224 */ /* 0x000fe200078e0003 */
[----:B------:R-:W-:Y:S02]  /*1170*/  LOP3.LUT R11, R11, 0xff, RZ, 0xc0, !PT ;  /* 0x000000ff0b0b7812 */ /* 0x000fe400078ec0ff */
[----:B------:R-:W-:Y:S02]  /*1180*/  LOP3.LUT R16, R10, 0xff, RZ, 0xc0, !PT ;  /* 0x000000ff0a107812 */ /* 0x000fe400078ec0ff */
[----:B------:R-:W-:Y:S01]  /*1190*/  MOV R12, R0 ;  /* 0x00000000000c7202 */ /* 0x000fe20000000f00 */
[----:B------:R-:W-:Y:S02]  /*11a0*/  VIADD R14, R11, 0xffffffff ;  /* 0xffffffff0b0e7836 */ /* 0x000fe40000000000 */
[----:B------:R-:W-:-:S03]  /*11b0*/  VIADD R15, R16, 0xffffffff ;  /* 0xffffffff100f7836 */ /* 0x000fc60000000000 */
[----:B------:R-:W-:-:S04]  /*11c0*/  ISETP.GT.U32.AND P0, PT, R14, 0xfd, PT ;  /* 0x000000fd0e00780c */ /* 0x000fc80003f04070 */
[----:B------:R-:W-:-:S13]  /*11d0*/  ISETP.GT.U32.OR P0, PT, R15, 0xfd, P0 ;  /* 0x000000fd0f00780c */ /* 0x000fda0000704470 */
[----:B------:R-:W-:Y:S01]  /*11e0*/  @!P0 IMAD.MOV.U32 R10, RZ, RZ, RZ ;  /* 0x000000ffff0a8224 */ /* 0x000fe200078e00ff */
[----:B------:R-:W-:Y:S06]  /*11f0*/  @!P0 BRA `(.L_x_27) ;  /* 0x00000000005c8947 */ /* 0x000fec0003800000 */
[----:B------:R-:W-:Y:S02]  /*1200*/  FSETP.GTU.FTZ.AND P1, PT, |R3|, +INF , PT ;  /* 0x7f8000000300780b */ /* 0x000fe40003f3c200 */
[----:B------:R-:W-:-:S04]  /*1210*/  FSETP.GTU.FTZ.AND P0, PT, |R0|, +INF , PT ;  /* 0x7f8000000000780b */ /* 0x000fc80003f1c200 */
[----:B------:R-:W-:-:S13]  /*1220*/  PLOP3.LUT P0, PT, P0, P1, PT, 0xf8, 0x8f ;  /* 0x00000000008f781c */ /* 0x000fda0000703f70 */
[----:B------:R-:W-:Y:S05]  /*1230*/  @P0 BRA `(.L_x_28) ;  /* 0x00000004004c0947 */ /* 0x000fea0003800000 */
[----:B------:R-:W-:-:S13]  /*1240*/  LOP3.LUT P0, RZ, R13, 0x7fffffff, R12, 0xc8, !PT ;  /* 0x7fffffff0dff7812 */ /* 0x000fda000780c80c */
[----:B------:R-:W-:Y:S05]  /*1250*/  @!P0 BRA `(.L_x_29) ;  /* 0x00000004003c8947 */ /* 0x000fea0003800000 */
[C---:B------:R-:W-:Y:S02]  /*1260*/  FSETP.NEU.FTZ.AND P2, PT, |R0|.reuse, +INF , PT ;  /* 0x7f8000000000780b */ /* 0x040fe40003f5d200 */
[----:B------:R-:W-:Y:S02]  /*1270*/  FSETP.NEU.FTZ.AND P1, PT, |R3|, +INF , PT ;  /* 0x7f8000000300780b */ /* 0x000fe40003f3d200 */
[----:B------:R-:W-:-:S11]  /*1280*/  FSETP.NEU.FTZ.AND P0, PT, |R0|, +INF , PT ;  /* 0x7f8000000000780b */ /* 0x000fd60003f1d200 */
[----:B------:R-:W-:Y:S05]  /*1290*/  @!P1 BRA !P2, `(.L_x_29) ;  /* 0x00000004002c9947 */ /* 0x000fea0005000000 */
[----:B------:R-:W-:-:S04]  /*12a0*/  LOP3.LUT P2, RZ, R12, 0x7fffffff, RZ, 0xc0, !PT ;  /* 0x7fffffff0cff7812 */ /* 0x000fc8000784c0ff */
[----:B------:R-:W-:-:S13]  /*12b0*/  PLOP3.LUT P1, PT, P1, P2, PT, 0x2f, 0xf2 ;  /* 0x0000000000f2781c */ /* 0x000fda0000f24577 */
[----:B------:R-:W-:Y:S05]  /*12c0*/  @P1 BRA `(.L_x_30) ;  /* 0x0000000400181947 */ /* 0x000fea0003800000 */
[----:B------:R-:W-:-:S04]  /*12d0*/  LOP3.LUT P1, RZ, R13, 0x7fffffff, RZ, 0xc0, !PT ;  /* 0x7fffffff0dff7812 */ /* 0x000fc8000782c0ff */
[----:B------:R-:W-:-:S13]  /*12e0*/  PLOP3.LUT P0, PT, P0, P1, PT, 0x2f, 0xf2 ;  /* 0x0000000000f2781c */ /* 0x000fda0000702577 */
[----:B------:R-:W-:Y:S05]  /*12f0*/  @P0 BRA `(.L_x_31) ;  /* 0x0000000400000947 */ /* 0x000fea0003800000 */
[----:B------:R-:W-:Y:S02]  /*1300*/  ISETP.GE.AND P0, PT, R15, RZ, PT ;  /* 0x000000ff0f00720c */ /* 0x000fe40003f06270 */
[----:B------:R-:W-:-:S11]  /*1310*/  ISETP.GE.AND P1, PT, R14, RZ, PT ;  /* 0x000000ff0e00720c */ /* 0x000fd60003f26270 */
[----:B------:R-:W-:Y:S01]  /*1320*/  @P0 MOV R10, RZ ;  /* 0x000000ff000a0202 */ /* 0x000fe20000000f00 */
[----:B------:R-:W-:Y:S02]  /*1330*/  @!P0 IMAD.MOV.U32 R10, RZ, RZ, -0x40 ;  /* 0xffffffc0ff0a8424 */ /* 0x000fe400078e00ff */
[----:B------:R-:W-:Y:S01]  /*1340*/  @!P0 FFMA R12, R0, 1.84467440737095516160e+19, RZ ;  /* 0x5f800000000c8823 */ /* 0x000fe200000000ff */
[----:B------:R-:W-:Y:S01]  /*1350*/  @!P1 FFMA R13, R3, 1.84467440737095516160e+19, RZ ;  /* 0x5f800000030d9823 */ /* 0x000fe200000000ff */
[----:B------:R-:W-:-:S07]  /*1360*/  @!P1 VIADD R10, R10, 0x40 ;  /* 0x000000400a0a9836 */ /* 0x000fce0000000000 */
.L_x_27:
[----:B------:R-:W-:Y:S01]  /*1370*/  LEA R0, R11, 0xc0800000, 0x17 ;  /* 0xc08000000b007811 */ /* 0x000fe200078eb8ff */
[----:B------:R-:W-:Y:S03]  /*1380*/  BSSY.RECONVERGENT B2, `(.L_x_32) ;  /* 0x0000036000027945 */ /* 0x000fe60003800200 */
[----:B------:R-:W-:Y:S01]  /*1390*/  IADD3 R14, PT, PT, -R0, R13, RZ ;  /* 0x0000000d000e7210 */ /* 0x000fe20007ffe1ff */
[----:B------:R-:W-:-:S03]  /*13a0*/  VIADD R13, R16, 0xffffff81 ;  /* 0xffffff81100d7836 */ /* 0x000fc60000000000 */
[----:B------:R-:W0:Y:S01]  /*13b0*/  MUFU.RCP R15, R14 ;  /* 0x0000000e000f7308 */ /* 0x000e220000001000 */
[----:B------:R-:W-:Y:S01]  /*13c0*/  FADD.FTZ R17, -R14, -RZ ;  /* 0x800000ff0e117221 */ /* 0x000fe20000010100 */
[C---:B------:R-:W-:Y:S01]  /*13d0*/  IMAD R0, R13.reuse, -0x800000, R12 ;  /* 0xff8000000d007824 */ /* 0x040fe200078e020c */
[----:B------:R-:W-:-:S05]  /*13e0*/  IADD3 R13, PT, PT, R13, 0x7f, -R11 ;  /* 0x0000007f0d0d7810 */ /* 0x000fca0007ffe80b */
[----:B------:R-:W-:Y:S02]  /*13f0*/  IMAD.IADD R13, R13, 0x1, R10 ;  /* 0x000000010d0d7824 */ /* 0x000fe400078e020a */
[----:B0-----:R-:W-:-:S04]  /*1400*/  FFMA R16, R15, R17, 1 ;  /* 0x3f8000000f107423 */ /* 0x001fc80000000011 */
[----:B------:R-:W-:-:S04]  /*1410*/  FFMA R19, R15, R16, R15 ;  /* 0x000000100f137223 */ /* 0x000fc8000000000f */
[----:B------:R-:W-:-:S04]  /*1420*/  FFMA R12, R0, R19, RZ ;  /* 0x00000013000c7223 */ /* 0x000fc800000000ff */
[----:B------:R-:W-:-:S04]  /*1430*/  FFMA R15, R17, R12, R0 ;  /* 0x0000000c110f7223 */ /* 0x000fc80000000000 */
[----:B------:R-:W-:-:S04]  /*1440*/  FFMA R16, R19, R15, R12 ;  /* 0x0000000f13107223 */ /* 0x000fc8000000000c */
[----:B------:R-:W-:-:S04]  /*1450*/  FFMA R17, R17, R16, R0 ;  /* 0x0000001011117223 */ /* 0x000fc80000000000 */
[----:B------:R-:W-:-:S05]  /*1460*/  FFMA R0, R19, R17, R16 ;  /* 0x0000001113007223 */ /* 0x000fca0000000010 */
[----:B------:R-:W-:-:S04]  /*1470*/  SHF.R.U32.HI R11, RZ, 0x17, R0 ;  /* 0x00000017ff0b7819 */ /* 0x000fc80000011600 */
[----:B------:R-:W-:-:S04]  /*1480*/  LOP3.LUT R11, R11, 0xff, RZ, 0xc0, !PT ;  /* 0x000000ff0b0b7812 */ /* 0x000fc800078ec0ff */
[----:B------:R-:W-:-:S05]  /*1490*/  IADD3 R14, PT, PT, R11, R13, RZ ;  /* 0x0000000d0b0e7210 */ /* 0x000fca0007ffe0ff */
[----:B------:R-:W-:-:S05]  /*14a0*/  VIADD R10, R14, 0xffffffff ;  /* 0xffffffff0e0a7836 */ /* 0x000fca0000000000 */
[----:B------:R-:W-:-:S13]  /*14b0*/  ISETP.GE.U32.AND P0, PT, R10, 0xfe, PT ;  /* 0x000000fe0a00780c */ /* 0x000fda0003f06070 */
[----:B------:R-:W-:Y:S05]  /*14c0*/  @!P0 BRA `(.L_x_33) ;  /* 0x0000000000808947 */ /* 0x000fea0003800000 */
[----:B------:R-:W-:-:S13]  /*14d0*/  ISETP.GT.AND P0, PT, R14, 0xfe, PT ;  /* 0x000000fe0e00780c */ /* 0x000fda0003f04270 */
[----:B------:R-:W-:Y:S05]  /*14e0*/  @P0 BRA `(.L_x_34) ;  /* 0x00000000006c0947 */ /* 0x000fea0003800000 */
[----:B------:R-:W-:-:S13]  /*14f0*/  ISETP.GE.AND P0, PT, R14, 0x1, PT ;  /* 0x000000010e00780c */ /* 0x000fda0003f06270 */
[----:B------:R-:W-:Y:S05]  /*1500*/  @P0 BRA `(.L_x_35) ;  /* 0x0000000000740947 */ /* 0x000fea0003800000 */
[----:B------:R-:W-:Y:S02]  /*1510*/  ISETP.GE.AND P0, PT, R14, -0x18, PT ;  /* 0xffffffe80e00780c */ /* 0x000fe40003f06270 */
[----:B------:R-:W-:-:S11]  /*1520*/  LOP3.LUT R0, R0, 0x80000000, RZ, 0xc0, !PT ;  /* 0x8000000000007812 */ /* 0x000fd600078ec0ff */
[----:B------:R-:W-:Y:S05]  /*1530*/  @!P0 BRA `(.L_x_35) ;  /* 0x0000000000688947 */ /* 0x000fea0003800000 */
[CCC-:B------:R-:W-:Y:S01]  /*1540*/  FFMA.RZ R10, R19.reuse, R17.reuse, R16.reuse ;  /* 0x00000011130a7223 */ /* 0x1c0fe2000000c010 */
[C---:B------:R-:W-:Y:S02]  /*1550*/  VIADD R13, R14.reuse, 0x20 ;  /* 0x000000200e0d7836 */ /* 0x040fe40000000000 */
[CCC-:B------:R-:W-:Y:S01]  /*1560*/  FFMA.RM R11, R19.reuse, R17.reuse, R16.reuse ;  /* 0x00000011130b7223 */ /* 0x1c0fe20000004010 */
[----:B------:R-:W-:Y:S02]  /*1570*/  ISETP.NE.AND P2, PT, R14, RZ, PT ;  /* 0x000000ff0e00720c */ /* 0x000fe40003f45270 */
[----:B------:R-:W-:Y:S01]  /*1580*/  LOP3.LUT R12, R10, 0x7fffff, RZ, 0xc0, !PT ;  /* 0x007fffff0a0c7812 */ /* 0x000fe200078ec0ff */
[----:B------:R-:W-:Y:S01]  /*1590*/  FFMA.RP R10, R19, R17, R16 ;  /* 0x00000011130a7223 */ /* 0x000fe20000008010 */
[----:B------:R-:W-:Y:S02]  /*15a0*/  ISETP.NE.AND P1, PT, R14, RZ, PT ;  /* 0x000000ff0e00720c */ /* 0x000fe40003f25270 */
[----:B------:R-:W-:-:S02]  /*15b0*/  LOP3.LUT R12, R12, 0x800000, RZ, 0xfc, !PT ;  /* 0x008000000c0c7812 */ /* 0x000fc400078efcff */
[----:B------:R-:W-:Y:S02]  /*15c0*/  IADD3 R14, PT, PT, -R14, RZ, RZ ;  /* 0x000000ff0e0e7210 */ /* 0x000fe40007ffe1ff */
[----:B------:R-:W-:Y:S02]  /*15d0*/  SHF.L.U32 R13, R12, R13, RZ ;  /* 0x0000000d0c0d7219 */ /* 0x000fe400000006ff */
[----:B------:R-:W-:Y:S02]  /*15e0*/  FSETP.NEU.FTZ.AND P0, PT, R10, R11, PT ;  /* 0x0000000b0a00720b */ /* 0x000fe40003f1d000 */
[----:B------:R-:W-:Y:S02]  /*15f0*/  SEL R11, R14, RZ, P2 ;  /* 0x000000ff0e0b7207 */ /* 0x000fe40001000000 */
[----:B------:R-:W-:Y:S02]  /*1600*/  ISETP.NE.AND P1, PT, R13, RZ, P1 ;  /* 0x000000ff0d00720c */ /* 0x000fe40000f25270 */
[----:B------:R-:W-:-:S02]  /*1610*/  SHF.R.U32.HI R11, RZ, R11, R12 ;  /* 0x0000000bff0b7219 */ /* 0x000fc4000001160c */
[----:B------:R-:W-:Y:S02]  /*1620*/  PLOP3.LUT P0, PT, P0, P1, PT, 0xf8, 0x8f ;  /* 0x00000000008f781c */ /* 0x000fe40000703f70 */
[----:B------:R-:W-:Y:S02]  /*1630*/  SHF.R.U32.HI R13, RZ, 0x1, R11 ;  /* 0x00000001ff0d7819 */ /* 0x000fe4000001160b */
[----:B------:R-:W-:-:S04]  /*1640*/  SEL R10, RZ, 0x1, !P0 ;  /* 0x00000001ff0a7807 */ /* 0x000fc80004000000 */
[----:B------:R-:W-:-:S04]  /*1650*/  LOP3.LUT R10, R10, 0x1, R13, 0xf8, !PT ;  /* 0x000000010a0a7812 */ /* 0x000fc800078ef80d */
[----:B------:R-:W-:-:S05]  /*1660*/  LOP3.LUT R10, R10, R11, RZ, 0xc0, !PT ;  /* 0x0000000b0a0a7212 */ /* 0x000fca00078ec0ff */
[----:B------:R-:W-:-:S05]  /*1670*/  IMAD.IADD R13, R13, 0x1, R10 ;  /* 0x000000010d0d7824 */ /* 0x000fca00078e020a */
[----:B------:R-:W-:Y:S01]  /*1680*/  LOP3.LUT R0, R13, R0, RZ, 0xfc, !PT ;  /* 0x000000000d007212 */ /* 0x000fe200078efcff */
[----:B------:R-:W-:Y:S06]  /*1690*/  BRA `(.L_x_35) ;  /* 0x0000000000107947 */ /* 0x000fec0003800000 */
.L_x_34:
[----:B------:R-:W-:-:S04]  /*16a0*/  LOP3.LUT R0, R0, 0x80000000, RZ, 0xc0, !PT ;  /* 0x8000000000007812 */ /* 0x000fc800078ec0ff */
[----:B------:R-:W-:Y:S01]  /*16b0*/  LOP3.LUT R0, R0, 0x7f800000, RZ, 0xfc, !PT ;  /* 0x7f80000000007812 */ /* 0x000fe200078efcff */
[----:B------:R-:W-:Y:S06]  /*16c0*/  BRA `(.L_x_35) ;  /* 0x0000000000047947 */ /* 0x000fec0003800000 */
.L_x_33:
[----:B------:R-:W-:-:S07]  /*16d0*/  IMAD R0, R13, 0x800000, R0 ;  /* 0x008000000d007824 */ /* 0x000fce00078e0200 */
.L_x_35:
[----:B------:R-:W-:Y:S05]  /*16e0*/  BSYNC.RECONVERGENT B2 ;  /* 0x0000000000027941 */ /* 0x000fea0003800200 */
.L_x_32:
[----:B------:R-:W-:Y:S05]  /*16f0*/  BRA `(.L_x_36) ;  /* 0x0000000000207947 */ /* 0x000fea0003800000 */
.L_x_31:
[----:B------:R-:W-:-:S04]  /*1700*/  LOP3.LUT R0, R13, 0x80000000, R12, 0x48, !PT ;  /* 0x800000000d007812 */ /* 0x000fc800078e480c */
[----:B------:R-:W-:Y:S01]  /*1710*/  LOP3.LUT R0, R0, 0x7f800000, RZ, 0xfc, !PT ;  /* 0x7f80000000007812 */ /* 0x000fe200078efcff */
[----:B------:R-:W-:Y:S06]  /*1720*/  BRA `(.L_x_36) ;  /* 0x0000000000147947 */ /* 0x000fec0003800000 */
.L_x_30:
[----:B------:R-:W-:Y:S01]  /*1730*/  LOP3.LUT R0, R13, 0x80000000, R12, 0x48, !PT ;  /* 0x800000000d007812 */ /* 0x000fe200078e480c */
[----:B------:R-:W-:Y:S06]  /*1740*/  BRA `(.L_x_36) ;  /* 0x00000000000c7947 */ /* 0x000fec0003800000 */
.L_x_29:
[----:B------:R-:W0:Y:S01]  /*1750*/  MUFU.RSQ R0, -QNAN ;  /* 0xffc0000000007908 */ /* 0x000e220000001400 */
[----:B------:R-:W-:Y:S05]  /*1760*/  BRA `(.L_x_36) ;  /* 0x0000000000047947 */ /* 0x000fea0003800000 */
.L_x_28:
[----:B------:R-:W-:-:S07]  /*1770*/  FADD.FTZ R0, R0, R3 ;  /* 0x0000000300007221 */ /* 0x000fce0000010000 */
.L_x_36:
[----:B------:R-:W-:Y:S05]  /*1780*/  BSYNC.RECONVERGENT B1 ;  /* 0x0000000000017941 */ /* 0x000fea0003800200 */
.L_x_26:
[----:B------:R-:W-:Y:S01]  /*1790*/  MOV R10, R6 ;  /* 0x00000006000a7202 */ /* 0x000fe20000000f00 */
[----:B------:R-:W-:-:S04]  /*17a0*/  IMAD.MOV.U32 R11, RZ, RZ, 0x0 ;  /* 0x00000000ff0b7424 */ /* 0x000fc800078e00ff */
[----:B0-----:R-:W-:Y:S05]  /*17b0*/  RET.REL.NODEC R10 `(_Z12shfl_softmaxPfS_ii) ;  /* 0xffffffe80a107950 */ /* 0x001fea0003c3ffff */
.L_x_37:
[----:B------:R-:W-:-:S00]  /*17c0*/  BRA `(.L_x_37) ;  /* 0xfffffffc00fc7947 */ /* 0x000fc0000383ffff */
[----:B------:R-:W-:-:S00]  /*17d0*/  NOP ;  /* 0x0000000000007918 */ /* 0x000fc00000000000 */
        /* <DEDUP_REMOVED lines=10> */
.L_x_38:


//--------------------- .nv.shared._Z12shfl_softmaxPfS_ii --------------------------
	.section	.nv.shared._Z12shfl_softmaxPfS_ii,"aw",@nobits
	.sectionflags	@""
	.align	4
.nv.shared._Z12shfl_softmaxPfS_ii:
	.zero		5120


//--------------------- .nv.shared.reserved.0     --------------------------
	.section	.nv.shared.reserved.0,"aw",@nobits
	.weak		__nv_reservedSMEM_offset_0_alias
	.size		__nv_reservedSMEM_offset_0_alias, 0, 64
	.other		__nv_reservedSMEM_offset_0_alias,@"STO_CUDA_RESERVED_SHARED STV_DEFAULT"
__nv_reservedSMEM_offset_0_alias:
	.zero		0
	.zero		64


//--------------------- .nv.constant0._Z12shfl_softmaxPfS_ii --------------------------
	.section	.nv.constant0._Z12shfl_softmaxPfS_ii,"a",@progbits
	.sectionflags	@""
	.align	4
.nv.constant0._Z12shfl_softmaxPfS_ii:
	.zero		920


//--------------------- SYMBOLS --------------------------

	.type		.nv.reservedSmem.offset0,@object
	.size		.nv.reservedSmem.offset0,0x4
	.type		.nv.reservedSmem.cap,@object
	.size		.nv.reservedSmem.cap,0x4
